// auto-generated by cutlass_sweep.conv — config: {"arch": "sm_100", "cluster_m": 1, "cluster_n": 1, "conv_kind": "fprop", "dtype": "e4m3", "ndim": 2, "tile_k": 64, "tile_m": 64, "tile_n": 128}
#include "cutlass/cutlass.h"
#include "cute/tensor.hpp"
#include "cutlass/kernel_hardware_info.hpp"
#include "cutlass/conv/convolution.h"
#include "cutlass/conv/dispatch_policy.hpp"
#include "cutlass/conv/collective/collective_builder.hpp"
#include "cutlass/conv/kernel/conv_universal.hpp"
#include "cutlass/conv/device/conv_universal_adapter.hpp"
#include "cutlass/epilogue/collective/collective_builder.hpp"

using namespace cute;
using Elem = cutlass::float_e4m3_t;
using Acc  = float;
using LayoutAB = cutlass::layout::TensorNHWC;
using LayoutC  = cutlass::layout::TensorNHWC;
constexpr auto ConvOp = cutlass::conv::Operator::kFprop;
using TileShape    = Shape<_64, _128, Shape<_64>>;
using ClusterShape = Shape<_1, _1, _1>;

using CollectiveEpilogue = typename cutlass::epilogue::collective::CollectiveBuilder<
    cutlass::arch::Sm100, cutlass::arch::OpClassTensorOp,
    TileShape, ClusterShape,
    cutlass::epilogue::collective::EpilogueTileAuto,
    Acc, Acc,
    Elem, LayoutC, 128 / cutlass::sizeof_bits<Elem>::value,
    Elem, LayoutC, 128 / cutlass::sizeof_bits<Elem>::value,
    cutlass::epilogue::collective::EpilogueScheduleAuto
  >::CollectiveOp;

using CollectiveMainloop = typename cutlass::conv::collective::CollectiveBuilder<
    cutlass::arch::Sm100, cutlass::arch::OpClassTensorOp, ConvOp,
    Elem, LayoutAB, 128 / cutlass::sizeof_bits<Elem>::value,
    Elem, LayoutAB, 128 / cutlass::sizeof_bits<Elem>::value,
    Acc,
    TileShape, ClusterShape,
    cutlass::conv::collective::StageCountAutoCarveout<
        static_cast<int>(sizeof(typename CollectiveEpilogue::SharedStorage))>,
    cutlass::conv::collective::KernelScheduleAuto
  >::CollectiveOp;

using ProblemShape = cutlass::conv::ConvProblemShape<
    ConvOp, CollectiveMainloop::DispatchPolicy::NumSpatialDimensions>;
using ConvKernel = cutlass::conv::kernel::ConvUniversal<
    ProblemShape, CollectiveMainloop, CollectiveEpilogue>;
using Conv = cutlass::conv::device::ConvUniversalAdapter<ConvKernel>;

auto* _anchor = &cutlass::device_kernel<ConvKernel>;


// ===== COMPILED SASS (sm_100a) =====

	.target	sm_100a

	.elftype	@"ET_EXEC"


//--------------------- .note.nv.tkinfo           --------------------------
	.section	.note.nv.tkinfo,"",@"SHT_NOTE"
	.sectionflags	@"SHF_NOTE_NV_TKINFO"
	.tkinfo
        /*0018*/ 	.word	0x00000002
        /*0030*/ 	.string	""
        /*0030*/ 	.string	"ptxas"
        /*0030*/ 	.string	"Cuda compilation tools, release 13.0, V13.0.88"
        /*0030*/ 	.string	"Build cuda_13.0.r13.0/compiler.36424714_0"
        /*0030*/ 	.string	"-arch sm_100a -m 64 "



//--------------------- .note.nv.cuinfo           --------------------------
	.section	.note.nv.cuinfo,"",@"SHT_NOTE"
	.sectionflags	@"SHF_NOTE_NV_CUINFO"
        /*0018*/ 	.short	0x0002
        /*001a*/ 	.short	0x0064
        /*001c*/ 	.short	0x0082
	.zero		2


//--------------------- .nv.info                  --------------------------
	.section	.nv.info,"",@"SHT_CUDA_INFO"
	.align	4


	//----- nvinfo : EIATTR_REGCOUNT
	.align		4
        /*0000*/ 	.byte	0x04, 0x2f
        /*0002*/ 	.short	(.L_19 - .L_18)
	.align		4
.L_18:
        /*0004*/ 	.word	index@(_ZN7cutlass13device_kernelINS_4conv6kernel13ConvUniversalINS1_16ConvProblemShapeILNS1_8OperatorE0ELi2EEENS1_10collective14CollectiveConvINS1_47MainloopSm100TmaUmmaWarpSpecializedImplicitGemmILS5_0ELi17ELi2ELi1ELi2EN4cute5tupleIJNSA_1CILi1EEESD_SD_EEEEENSB_IJNSC_ILi64EEENSC_ILi128EEENSB_IJSG_EEEEEENS_12float_e4m3_tESK_NSA_8TiledMMAINSA_8MMA_AtomIJNSA_10MMA_TraitsINSA_19SM100_MMA_F8F6F4_SSEJSK_SK_fSG_SH_NSA_17integral_constantINSA_4UMMA5MajorELSR_0EEESS_NSP_INSQ_7ScaleInELST_0EEESU_EEEEEENSA_6LayoutISE_NSB_IJNSC_ILi0EEESY_SY_EEEEENSB_IJNSA_10UnderscoreES11_S11_EEEEENS7_6detail27Sm100ImplicitGemmTileTraitsINSA_20SM90_TMA_LOAD_IM2COLENSA_14ComposedLayoutINSA_7SwizzleILi2ELi4ELi3EEENSA_18smem_ptr_flag_bitsILi8EEENSX_INSB_IJNSC_ILi8EEESG_EEENSB_IJSG_SD_EEEEEEEvEENS15_INSA_13SM90_TMA_LOADES1G_vEEEENS_8epilogue10collective18CollectiveEpilogueINS1L_23Sm100TmaWarpSpecializedILi2ELi2ELi32ELb0ELb0EEEJSJ_NSB_IJNSX_ISG_SD_EES1Q_EEESK_NSB_IJNSB_IJlllEEESD_SY_EEESK_S1T_NS1L_6fusion15FusionCallbacksIS1P_NS1U_17LinearCombinationISK_fSK_fLNS_15FloatRoundStyleE2EEESJ_S1R_JEEENSA_5SM1004TMEM4LOAD26SM100_TMEM_LOAD_16dp32b32xES16_S1G_NSA_39AutoVectorizingCopyWithAssumedAlignmentILi128EEENSA_21SM90_TMA_STORE_IM2COLES1G_S25_S25_EEEvvEEEEvNT_6ParamsE)
        /*0008*/ 	.word	0x0000007d


	//----- nvinfo : EIATTR_FRAME_SIZE
	.align		4
.L_19:
        /*000c*/ 	.byte	0x04, 0x11
        /*000e*/ 	.short	(.L_21 - .L_20)
	.align		4
.L_20:
        /*0010*/ 	.word	index@($__internal_2_$__cuda_sm10x_tcgen05_guardrail_trap_unallocated_columns_being_dealloced)
        /*0014*/ 	.word	0x00000008


	//----- nvinfo : EIATTR_FRAME_SIZE
	.align		4
.L_21:
        /*0018*/ 	.byte	0x04, 0x11
        /*001a*/ 	.short	(.L_23 - .L_22)
	.align		4
.L_22:
        /*001c*/ 	.word	index@($__internal_1_$__cuda_sm10x_tcgen05_guardrail_trap_phase_invalid_during_alloc)
        /*0020*/ 	.word	0x00000008


	//----- nvinfo : EIATTR_FRAME_SIZE
	.align		4
.L_23:
        /*0024*/ 	.byte	0x04, 0x11
        /*0026*/ 	.short	(.L_25 - .L_24)
	.align		4
.L_24:
        /*0028*/ 	.word	index@($__internal_0_$__cuda_sm10x_tcgen05_guardrail_trap_col_being_dealloced_not_returned_by_alloc)
        /*002c*/ 	.word	0x00000008


	//----- nvinfo : EIATTR_FRAME_SIZE
	.align		4
.L_25:
        /*0030*/ 	.byte	0x04, 0x11
        /*0032*/ 	.short	(.L_27 - .L_26)
	.align		4
.L_26:
        /*0034*/ 	.word	index@(_ZN7cutlass13device_kernelINS_4conv6kernel13ConvUniversalINS1_16ConvProblemShapeILNS1_8OperatorE0ELi2EEENS1_10collective14CollectiveConvINS1_47MainloopSm100TmaUmmaWarpSpecializedImplicitGemmILS5_0ELi17ELi2ELi1ELi2EN4cute5tupleIJNSA_1CILi1EEESD_SD_EEEEENSB_IJNSC_ILi64EEENSC_ILi128EEENSB_IJSG_EEEEEENS_12float_e4m3_tESK_NSA_8TiledMMAINSA_8MMA_AtomIJNSA_10MMA_TraitsINSA_19SM100_MMA_F8F6F4_SSEJSK_SK_fSG_SH_NSA_17integral_constantINSA_4UMMA5MajorELSR_0EEESS_NSP_INSQ_7ScaleInELST_0EEESU_EEEEEENSA_6LayoutISE_NSB_IJNSC_ILi0EEESY_SY_EEEEENSB_IJNSA_10UnderscoreES11_S11_EEEEENS7_6detail27Sm100ImplicitGemmTileTraitsINSA_20SM90_TMA_LOAD_IM2COLENSA_14ComposedLayoutINSA_7SwizzleILi2ELi4ELi3EEENSA_18smem_ptr_flag_bitsILi8EEENSX_INSB_IJNSC_ILi8EEESG_EEENSB_IJSG_SD_EEEEEEEvEENS15_INSA_13SM90_TMA_LOADES1G_vEEEENS_8epilogue10collective18CollectiveEpilogueINS1L_23Sm100TmaWarpSpecializedILi2ELi2ELi32ELb0ELb0EEEJSJ_NSB_IJNSX_ISG_SD_EES1Q_EEESK_NSB_IJNSB_IJlllEEESD_SY_EEESK_S1T_NS1L_6fusion15FusionCallbacksIS1P_NS1U_17LinearCombinationISK_fSK_fLNS_15FloatRoundStyleE2EEESJ_S1R_JEEENSA_5SM1004TMEM4LOAD26SM100_TMEM_LOAD_16dp32b32xES16_S1G_NSA_39AutoVectorizingCopyWithAssumedAlignmentILi128EEENSA_21SM90_TMA_STORE_IM2COLES1G_S25_S25_EEEvvEEEEvNT_6ParamsE)
        /*0038*/ 	.word	0x00000008


	//----- nvinfo : EIATTR_MIN_STACK_SIZE
	.align		4
.L_27:
        /*003c*/ 	.byte	0x04, 0x12
        /*003e*/ 	.short	(.L_29 - .L_28)
	.align		4
.L_28:
        /*0040*/ 	.word	index@(_ZN7cutlass13device_kernelINS_4conv6kernel13ConvUniversalINS1_16ConvProblemShapeILNS1_8OperatorE0ELi2EEENS1_10collective14CollectiveConvINS1_47MainloopSm100TmaUmmaWarpSpecializedImplicitGemmILS5_0ELi17ELi2ELi1ELi2EN4cute5tupleIJNSA_1CILi1EEESD_SD_EEEEENSB_IJNSC_ILi64EEENSC_ILi128EEENSB_IJSG_EEEEEENS_12float_e4m3_tESK_NSA_8TiledMMAINSA_8MMA_AtomIJNSA_10MMA_TraitsINSA_19SM100_MMA_F8F6F4_SSEJSK_SK_fSG_SH_NSA_17integral_constantINSA_4UMMA5MajorELSR_0EEESS_NSP_INSQ_7ScaleInELST_0EEESU_EEEEEENSA_6LayoutISE_NSB_IJNSC_ILi0EEESY_SY_EEEEENSB_IJNSA_10UnderscoreES11_S11_EEEEENS7_6detail27Sm100ImplicitGemmTileTraitsINSA_20SM90_TMA_LOAD_IM2COLENSA_14ComposedLayoutINSA_7SwizzleILi2ELi4ELi3EEENSA_18smem_ptr_flag_bitsILi8EEENSX_INSB_IJNSC_ILi8EEESG_EEENSB_IJSG_SD_EEEEEEEvEENS15_INSA_13SM90_TMA_LOADES1G_vEEEENS_8epilogue10collective18CollectiveEpilogueINS1L_23Sm100TmaWarpSpecializedILi2ELi2ELi32ELb0ELb0EEEJSJ_NSB_IJNSX_ISG_SD_EES1Q_EEESK_NSB_IJNSB_IJlllEEESD_SY_EEESK_S1T_NS1L_6fusion15FusionCallbacksIS1P_NS1U_17LinearCombinationISK_fSK_fLNS_15FloatRoundStyleE2EEESJ_S1R_JEEENSA_5SM1004TMEM4LOAD26SM100_TMEM_LOAD_16dp32b32xES16_S1G_NSA_39AutoVectorizingCopyWithAssumedAlignmentILi128EEENSA_21SM90_TMA_STORE_IM2COLES1G_S25_S25_EEEvvEEEEvNT_6ParamsE)
        /*0044*/ 	.word	0x00000008
.L_29:


//--------------------- .nv.compat                --------------------------
	.section	.nv.compat,"",@"SHT_CUDA_COMPAT_INFO"
	.align	4
        /*0000*/ 	.byte	0x02, 0x09, 0x01, 0x00, 0x02, 0x02, 0x02, 0x00, 0x02, 0x05, 0x05, 0x00, 0x03, 0x07, 0x01, 0x01
        /*0010*/ 	.byte	0x02, 0x03, 0x01, 0x00, 0x02, 0x06, 0x01, 0x00, 0x04, 0x0b, 0x08, 0x00, 0x09, 0x00, 0x00, 0x00
        /*0020*/ 	.byte	0x00, 0x00, 0x00, 0x00


//--------------------- .nv.info._ZN7cutlass13device_kernelINS_4conv6kernel13ConvUniversalINS1_16ConvProblemShapeILNS1_8OperatorE0ELi2EEENS1_10collective14CollectiveConvINS1_47MainloopSm100TmaUmmaWarpSpecializedImplicitGemmILS5_0ELi17ELi2ELi1ELi2EN4cute5tupleIJNSA_1CILi1EEESD_SD_EEEEENSB_IJNSC_ILi64EEENSC_ILi128EEENSB_IJSG_EEEEEENS_12float_e4m3_tESK_NSA_8TiledMMAINSA_8MMA_AtomIJNSA_10MMA_TraitsINSA_19SM100_MMA_F8F6F4_SSEJSK_SK_fSG_SH_NSA_17integral_constantINSA_4UMMA5MajorELSR_0EEESS_NSP_INSQ_7ScaleInELST_0EEESU_EEEEEENSA_6LayoutISE_NSB_IJNSC_ILi0EEESY_SY_EEEEENSB_IJNSA_10UnderscoreES11_S11_EEEEENS7_6detail27Sm100ImplicitGemmTileTraitsINSA_20SM90_TMA_LOAD_IM2COLENSA_14ComposedLayoutINSA_7SwizzleILi2ELi4ELi3EEENSA_18smem_ptr_flag_bitsILi8EEENSX_INSB_IJNSC_ILi8EEESG_EEENSB_IJSG_SD_EEEEEEEvEENS15_INSA_13SM90_TMA_LOADES1G_vEEEENS_8epilogue10collective18CollectiveEpilogueINS1L_23Sm100TmaWarpSpecializedILi2ELi2ELi32ELb0ELb0EEEJSJ_NSB_IJNSX_ISG_SD_EES1Q_EEESK_NSB_IJNSB_IJlllEEESD_SY_EEESK_S1T_NS1L_6fusion15FusionCallbacksIS1P_NS1U_17LinearCombinationISK_fSK_fLNS_15FloatRoundStyleE2EEESJ_S1R_JEEENSA_5SM1004TMEM4LOAD26SM100_TMEM_LOAD_16dp32b32xES16_S1G_NSA_39AutoVectorizingCopyWithAssumedAlignmentILi128EEENSA_21SM90_TMA_STORE_IM2COLES1G_S25_S25_EEEvvEEEEvNT_6ParamsE --------------------------
	.section	.nv.info._ZN7cutlass13device_kernelINS_4conv6kernel13ConvUniversalINS1_16ConvProblemShapeILNS1_8OperatorE0ELi2EEENS1_10collective14CollectiveConvINS1_47MainloopSm100TmaUmmaWarpSpecializedImplicitGemmILS5_0ELi17ELi2ELi1ELi2EN4cute5tupleIJNSA_1CILi1EEESD_SD_EEEEENSB_IJNSC_ILi64EEENSC_ILi128EEENSB_IJSG_EEEEEENS_12float_e4m3_tESK_NSA_8TiledMMAINSA_8MMA_AtomIJNSA_10MMA_TraitsINSA_19SM100_MMA_F8F6F4_SSEJSK_SK_fSG_SH_NSA_17integral_constantINSA_4UMMA5MajorELSR_0EEESS_NSP_INSQ_7ScaleInELST_0EEESU_EEEEEENSA_6LayoutISE_NSB_IJNSC_ILi0EEESY_SY_EEEEENSB_IJNSA_10UnderscoreES11_S11_EEEEENS7_6detail27Sm100ImplicitGemmTileTraitsINSA_20SM90_TMA_LOAD_IM2COLENSA_14ComposedLayoutINSA_7SwizzleILi2ELi4ELi3EEENSA_18smem_ptr_flag_bitsILi8EEENSX_INSB_IJNSC_ILi8EEESG_EEENSB_IJSG_SD_EEEEEEEvEENS15_INSA_13SM90_TMA_LOADES1G_vEEEENS_8epilogue10collective18CollectiveEpilogueINS1L_23Sm100TmaWarpSpecializedILi2ELi2ELi32ELb0ELb0EEEJSJ_NSB_IJNSX_ISG_SD_EES1Q_EEESK_NSB_IJNSB_IJlllEEESD_SY_EEESK_S1T_NS1L_6fusion15FusionCallbacksIS1P_NS1U_17LinearCombinationISK_fSK_fLNS_15FloatRoundStyleE2EEESJ_S1R_JEEENSA_5SM1004TMEM4LOAD26SM100_TMEM_LOAD_16dp32b32xES16_S1G_NSA_39AutoVectorizingCopyWithAssumedAlignmentILi128EEENSA_21SM90_TMA_STORE_IM2COLES1G_S25_S25_EEEvvEEEEvNT_6ParamsE,"",@"SHT_CUDA_INFO"
	.sectionflags	@""
	.align	4


	//----- nvinfo : EIATTR_CUDA_API_VERSION
	.align		4
        /*0000*/ 	.byte	0x04, 0x37
        /*0002*/ 	.short	(.L_31 - .L_30)
.L_30:
        /*0004*/ 	.word	0x00000082


	//----- nvinfo : EIATTR_KPARAM_INFO
	.align		4
.L_31:
        /*0008*/ 	.byte	0x04, 0x17
        /*000a*/ 	.short	(.L_33 - .L_32)
.L_32:
        /*000c*/ 	.word	0x00000000
        /*0010*/ 	.short	0x0000
        /*0012*/ 	.short	0x0000
        /*0014*/ 	.byte	0x00, 0xf0, 0x01, 0x20


	//----- nvinfo : EIATTR_AT_ENTRY_FRAGMENTS
	.align		4
.L_33:
        /*0018*/ 	.byte	0x04, 0x4f
        /*001a*/ 	.short	(.L_35 - .L_34)


	//   ....[0]....
.L_34:
        /*001c*/ 	.word	0x00000006


	//----- nvinfo : EIATTR_RESERVED_SMEM_USED
	.align		4
.L_35:
        /*0020*/ 	.byte	0x01, 0x41
	.zero		2


	//----- nvinfo : EIATTR_SPARSE_MMA_MASK
	.align		4
        /*0024*/ 	.byte	0x03, 0x50
        /*0026*/ 	.short	0x0000


	//----- nvinfo : EIATTR_TCGEN05_1CTA_USED
	.align		4
        /*0028*/ 	.byte	0x01, 0x51
	.zero		2


	//----- nvinfo : EIATTR_MAXREG_COUNT
	.align		4
        /*002c*/ 	.byte	0x03, 0x1b
        /*002e*/ 	.short	0x00ff


	//----- nvinfo : EIATTR_NUM_BARRIERS
	.align		4
        /*0030*/ 	.byte	0x02, 0x4c
        /*0032*/ 	.byte	0x07
	.zero		1


	//----- nvinfo : EIATTR_EXTERNS
	.align		4
        /*0034*/ 	.byte	0x04, 0x0f
        /*0036*/ 	.short	(.L_37 - .L_36)


	//   ....[0]....
	.align		4
.L_36:
        /*0038*/ 	.word	index@(__assertfail)


	//----- nvinfo : EIATTR_MERCURY_ISA_VERSION
	.align		4
.L_37:
        /*003c*/ 	.byte	0x03, 0x5f
        /*003e*/ 	.short	0x0101


	//----- nvinfo : EIATTR_INT_WARP_WIDE_INSTR_OFFSETS
	.align		4
        /*0040*/ 	.byte	0x04, 0x31
        /*0042*/ 	.short	(.L_39 - .L_38)


	//   ....[0]....
.L_38:
        /*0044*/ 	.word	0x00004160


	//   ....[1]....
        /*0048*/ 	.word	0x00004180


	//   ....[2]....
        /*004c*/ 	.word	0x000041b0


	//   ....[3]....
        /*0050*/ 	.word	0x00004c40


	//   ....[4]....
        /*0054*/ 	.word	0x00004c60


	//   ....[5]....
        /*0058*/ 	.word	0x00004e60


	//   ....[6]....
        /*005c*/ 	.word	0x00004e70


	//----- nvinfo : EIATTR_COOP_GROUP_MASK_REGIDS
	.align		4
.L_39:
        /*0060*/ 	.byte	0x04, 0x29
        /*0062*/ 	.short	(.L_41 - .L_40)


	//   ....[0]....
.L_40:
        /*0064*/ 	.word	0xffffffff


	//   ....[1]....
        /*0068*/ 	.word	0xffffffff


	//   ....[2]....
        /*006c*/ 	.word	0xffffffff


	//   ....[3]....
        /*0070*/ 	.word	0xffffffff


	//   ....[4]....
        /*0074*/ 	.word	0xffffffff


	//   ....[5]....
        /*0078*/ 	.word	0xffffffff


	//   ....[6]....
        /*007c*/ 	.word	0xffffffff


	//   ....[7]....
        /*0080*/ 	.word	0xffffffff


	//   ....[8]....
        /*0084*/ 	.word	0xffffffff


	//   ....[9]....
        /*0088*/ 	.word	0xffffffff


	//   ....[10]....
        /*008c*/ 	.word	0xffffffff


	//   ....[11]....
        /*0090*/ 	.word	0xffffffff


	//----- nvinfo : EIATTR_COOP_GROUP_INSTR_OFFSETS
	.align		4
.L_41:
        /*0094*/ 	.byte	0x04, 0x28
        /*0096*/ 	.short	(.L_43 - .L_42)


	//   ....[0]....
.L_42:
        /*0098*/ 	.word	0x000000a0


	//   ....[1]....
        /*009c*/ 	.word	0x000004e0


	//   ....[2]....
        /*00a0*/ 	.word	0x00000820


	//   ....[3]....
        /*00a4*/ 	.word	0x00000980


	//   ....[4]....
        /*00a8*/ 	.word	0x00000a80


	//   ....[5]....
        /*00ac*/ 	.word	0x00000bd0


	//   ....[6]....
        /*00b0*/ 	.word	0x00002270


	//   ....[7]....
        /*00b4*/ 	.word	0x000035c0


	//   ....[8]....
        /*00b8*/ 	.word	0x000037d0


	//   ....[9]....
        /*00bc*/ 	.word	0x00003800


	//   ....[10]....
        /*00c0*/ 	.word	0x00004040


	//   ....[11]....
        /*00c4*/ 	.word	0x00004280


	//----- nvinfo : EIATTR_VRC_CTA_INIT_COUNT
	.align		4
.L_43:
        /*00c8*/ 	.byte	0x02, 0x4a
        /*00ca*/ 	.byte	0x80
	.zero		1


	//----- nvinfo : EIATTR_SYSCALL_OFFSETS
	.align		4
        /*00cc*/ 	.byte	0x04, 0x46
        /*00ce*/ 	.short	(.L_45 - .L_44)


	//   ....[0]....
.L_44:
        /*00d0*/ 	.word	0x00005a00


	//   ....[1]....
        /*00d4*/ 	.word	0x00005b40


	//   ....[2]....
        /*00d8*/ 	.word	0x000063c0


	//   ....[3]....
        /*00dc*/ 	.word	0x00007180


	//----- nvinfo : EIATTR_MBARRIER_INSTR_OFFSETS
	.align		4
.L_45:
        /*00e0*/ 	.byte	0x04, 0x39
        /*00e2*/ 	.short	(.L_47 - .L_46)


	//   ....[0]....
.L_46:
        /*00e4*/ 	.word	0x000005e0
        /*00e8*/ 	.word	0x000000ff
        /*00ec*/ 	.word	0x00000000
        /*00f0*/ 	.short	0x0100
        /*00f2*/ 	.byte	0x05
	.zero		1


	//   ....[1]....
        /*00f4*/ 	.word	0x000005f0
        /*00f8*/ 	.word	0x000000ff
        /*00fc*/ 	.word	0x00000088
        /*0100*/ 	.short	0x0100
        /*0102*/ 	.byte	0x05
	.zero		1


	//   ....[2]....
        /*0104*/ 	.word	0x00000600
        /*0108*/ 	.word	0x000000ff
        /*010c*/ 	.word	0x00000008
        /*0110*/ 	.short	0x0100
        /*0112*/ 	.byte	0x05
	.zero		1


	//   ....[3]....
        /*0114*/ 	.word	0x00000610
        /*0118*/ 	.word	0x000000ff
        /*011c*/ 	.word	0x00000090
        /*0120*/ 	.short	0x0100
        /*0122*/ 	.byte	0x05
	.zero		1


	//   ....[4]....
        /*0124*/ 	.word	0x00000620
        /*0128*/ 	.word	0x000000ff
        /*012c*/ 	.word	0x00000010
        /*0130*/ 	.short	0x0100
        /*0132*/ 	.byte	0x05
	.zero		1


	//   ....[5]....
        /*0134*/ 	.word	0x00000630
        /*0138*/ 	.word	0x000000ff
        /*013c*/ 	.word	0x00000098
        /*0140*/ 	.short	0x0100
        /*0142*/ 	.byte	0x05
	.zero		1


	//   ....[6]....
        /*0144*/ 	.word	0x00000640
        /*0148*/ 	.word	0x000000ff
        /*014c*/ 	.word	0x00000018
        /*0150*/ 	.short	0x0100
        /*0152*/ 	.byte	0x05
	.zero		1


	//   ....[7]....
        /*0154*/ 	.word	0x00000650
        /*0158*/ 	.word	0x000000ff
        /*015c*/ 	.word	0x000000a0
        /*0160*/ 	.short	0x0100
        /*0162*/ 	.byte	0x05
	.zero		1


	//   ....[8]....
        /*0164*/ 	.word	0x00000660
        /*0168*/ 	.word	0x000000ff
        /*016c*/ 	.word	0x00000020
        /*0170*/ 	.short	0x0100
        /*0172*/ 	.byte	0x05
	.zero		1


	//   ....[9]....
        /*0174*/ 	.word	0x00000670
        /*0178*/ 	.word	0x000000ff
        /*017c*/ 	.word	0x000000a8
        /*0180*/ 	.short	0x0100
        /*0182*/ 	.byte	0x05
	.zero		1


	//   ....[10]....
        /*0184*/ 	.word	0x00000680
        /*0188*/ 	.word	0x000000ff
        /*018c*/ 	.word	0x00000028
        /*0190*/ 	.short	0x0100
        /*0192*/ 	.byte	0x05
	.zero		1


	//   ....[11]....
        /*0194*/ 	.word	0x00000690
        /*0198*/ 	.word	0x000000ff
        /*019c*/ 	.word	0x000000b0
        /*01a0*/ 	.short	0x0100
        /*01a2*/ 	.byte	0x05
	.zero		1


	//   ....[12]....
        /*01a4*/ 	.word	0x000006a0
        /*01a8*/ 	.word	0x000000ff
        /*01ac*/ 	.word	0x00000030
        /*01b0*/ 	.short	0x0100
        /*01b2*/ 	.byte	0x05
	.zero		1


	//   ....[13]....
        /*01b4*/ 	.word	0x000006b0
        /*01b8*/ 	.word	0x000000ff
        /*01bc*/ 	.word	0x000000b8
        /*01c0*/ 	.short	0x0100
        /*01c2*/ 	.byte	0x05
	.zero		1


	//   ....[14]....
        /*01c4*/ 	.word	0x000006c0
        /*01c8*/ 	.word	0x000000ff
        /*01cc*/ 	.word	0x00000038
        /*01d0*/ 	.short	0x0100
        /*01d2*/ 	.byte	0x05
	.zero		1


	//   ....[15]....
        /*01d4*/ 	.word	0x000006d0
        /*01d8*/ 	.word	0x000000ff
        /*01dc*/ 	.word	0x000000c0
        /*01e0*/ 	.short	0x0100
        /*01e2*/ 	.byte	0x05
	.zero		1


	//   ....[16]....
        /*01e4*/ 	.word	0x000006e0
        /*01e8*/ 	.word	0x000000ff
        /*01ec*/ 	.word	0x00000040
        /*01f0*/ 	.short	0x0100
        /*01f2*/ 	.byte	0x05
	.zero		1


	//   ....[17]....
        /*01f4*/ 	.word	0x000006f0
        /*01f8*/ 	.word	0x000000ff
        /*01fc*/ 	.word	0x000000c8
        /*0200*/ 	.short	0x0100
        /*0202*/ 	.byte	0x05
	.zero		1


	//   ....[18]....
        /*0204*/ 	.word	0x00000700
        /*0208*/ 	.word	0x000000ff
        /*020c*/ 	.word	0x00000048
        /*0210*/ 	.short	0x0100
        /*0212*/ 	.byte	0x05
	.zero		1


	//   ....[19]....
        /*0214*/ 	.word	0x00000710
        /*0218*/ 	.word	0x000000ff
        /*021c*/ 	.word	0x000000d0
        /*0220*/ 	.short	0x0100
        /*0222*/ 	.byte	0x05
	.zero		1


	//   ....[20]....
        /*0224*/ 	.word	0x00000720
        /*0228*/ 	.word	0x000000ff
        /*022c*/ 	.word	0x00000050
        /*0230*/ 	.short	0x0100
        /*0232*/ 	.byte	0x05
	.zero		1


	//   ....[21]....
        /*0234*/ 	.word	0x00000730
        /*0238*/ 	.word	0x000000ff
        /*023c*/ 	.word	0x000000d8
        /*0240*/ 	.short	0x0100
        /*0242*/ 	.byte	0x05
	.zero		1


	//   ....[22]....
        /*0244*/ 	.word	0x00000740
        /*0248*/ 	.word	0x000000ff
        /*024c*/ 	.word	0x00000058
        /*0250*/ 	.short	0x0100
        /*0252*/ 	.byte	0x05
	.zero		1


	//   ....[23]....
        /*0254*/ 	.word	0x00000750
        /*0258*/ 	.word	0x000000ff
        /*025c*/ 	.word	0x000000e0
        /*0260*/ 	.short	0x0100
        /*0262*/ 	.byte	0x05
	.zero		1


	//   ....[24]....
        /*0264*/ 	.word	0x00000760
        /*0268*/ 	.word	0x000000ff
        /*026c*/ 	.word	0x00000060
        /*0270*/ 	.short	0x0100
        /*0272*/ 	.byte	0x05
	.zero		1


	//   ....[25]....
        /*0274*/ 	.word	0x00000770
        /*0278*/ 	.word	0x000000ff
        /*027c*/ 	.word	0x000000e8
        /*0280*/ 	.short	0x0100
        /*0282*/ 	.byte	0x05
	.zero		1


	//   ....[26]....
        /*0284*/ 	.word	0x00000780
        /*0288*/ 	.word	0x000000ff
        /*028c*/ 	.word	0x00000068
        /*0290*/ 	.short	0x0100
        /*0292*/ 	.byte	0x05
	.zero		1


	//   ....[27]....
        /*0294*/ 	.word	0x00000790
        /*0298*/ 	.word	0x000000ff
        /*029c*/ 	.word	0x000000f0
        /*02a0*/ 	.short	0x0100
        /*02a2*/ 	.byte	0x05
	.zero		1


	//   ....[28]....
        /*02a4*/ 	.word	0x000007a0
        /*02a8*/ 	.word	0x000000ff
        /*02ac*/ 	.word	0x00000070
        /*02b0*/ 	.short	0x0100
        /*02b2*/ 	.byte	0x05
	.zero		1


	//   ....[29]....
        /*02b4*/ 	.word	0x000007b0
        /*02b8*/ 	.word	0x000000ff
        /*02bc*/ 	.word	0x000000f8
        /*02c0*/ 	.short	0x0100
        /*02c2*/ 	.byte	0x05
	.zero		1


	//   ....[30]....
        /*02c4*/ 	.word	0x000007c0
        /*02c8*/ 	.word	0x000000ff
        /*02cc*/ 	.word	0x00000078
        /*02d0*/ 	.short	0x0100
        /*02d2*/ 	.byte	0x05
	.zero		1


	//   ....[31]....
        /*02d4*/ 	.word	0x000007d0
        /*02d8*/ 	.word	0x000000ff
        /*02dc*/ 	.word	0x00000100
        /*02e0*/ 	.short	0x0100
        /*02e2*/ 	.byte	0x05
	.zero		1


	//   ....[32]....
        /*02e4*/ 	.word	0x000007e0
        /*02e8*/ 	.word	0x000000ff
        /*02ec*/ 	.word	0x00000080
        /*02f0*/ 	.short	0x0100
        /*02f2*/ 	.byte	0x05
	.zero		1


	//   ....[33]....
        /*02f4*/ 	.word	0x000007f0
        /*02f8*/ 	.word	0x000000ff
        /*02fc*/ 	.word	0x00000108
        /*0300*/ 	.short	0x0100
        /*0302*/ 	.byte	0x05
	.zero		1


	//   ....[34]....
        /*0304*/ 	.word	0x00000930
        /*0308*/ 	.word	0x000000ff
        /*030c*/ 	.word	0x00000110
        /*0310*/ 	.short	0x0100
        /*0312*/ 	.byte	0x07
	.zero		1


	//   ....[35]....
        /*0314*/ 	.word	0x00000940
        /*0318*/ 	.word	0x000000ff
        /*031c*/ 	.word	0x00000120
        /*0320*/ 	.short	0x0100
        /*0322*/ 	.byte	0x07
	.zero		1


	//   ....[36]....
        /*0324*/ 	.word	0x00000950
        /*0328*/ 	.word	0x000000ff
        /*032c*/ 	.word	0x00000118
        /*0330*/ 	.short	0x0100
        /*0332*/ 	.byte	0x07
	.zero		1


	//   ....[37]....
        /*0334*/ 	.word	0x00000960
        /*0338*/ 	.word	0x000000ff
        /*033c*/ 	.word	0x00000128
        /*0340*/ 	.short	0x0100
        /*0342*/ 	.byte	0x07
	.zero		1


	//   ....[38]....
        /*0344*/ 	.word	0x00000a50
        /*0348*/ 	.word	0x000000ff
        /*034c*/ 	.word	0x00000130
        /*0350*/ 	.short	0x0100
        /*0352*/ 	.byte	0x05
	.zero		1


	//   ....[39]....
        /*0354*/ 	.word	0x00000a60
        /*0358*/ 	.word	0x000000ff
        /*035c*/ 	.word	0x00000138
        /*0360*/ 	.short	0x0100
        /*0362*/ 	.byte	0x05
	.zero		1


	//   ....[40]....
        /*0364*/ 	.word	0x00000ba0
        /*0368*/ 	.word	0x000000ff
        /*036c*/ 	.word	0x00000140
        /*0370*/ 	.short	0x0100
        /*0372*/ 	.byte	0x05
	.zero		1


	//   ....[41]....
        /*0374*/ 	.word	0x00000bb0
        /*0378*/ 	.word	0x000000ff
        /*037c*/ 	.word	0x00000148
        /*0380*/ 	.short	0x0100
        /*0382*/ 	.byte	0x05
	.zero		1


	//   ....[42]....
        /*0384*/ 	.word	0x00000ce0
        /*0388*/ 	.word	0x000000ff
        /*038c*/ 	.word	0x00000150
        /*0390*/ 	.short	0x0100
        /*0392*/ 	.byte	0x07
	.zero		1


	//   ....[43]....
        /*0394*/ 	.word	0x00000cf0
        /*0398*/ 	.word	0x000000ff
        /*039c*/ 	.word	0x00000160
        /*03a0*/ 	.short	0x0100
        /*03a2*/ 	.byte	0x07
	.zero		1


	//   ....[44]....
        /*03a4*/ 	.word	0x00000d00
        /*03a8*/ 	.word	0x000000ff
        /*03ac*/ 	.word	0x00000158
        /*03b0*/ 	.short	0x0100
        /*03b2*/ 	.byte	0x07
	.zero		1


	//   ....[45]....
        /*03b4*/ 	.word	0x00000d10
        /*03b8*/ 	.word	0x000000ff
        /*03bc*/ 	.word	0x00000168
        /*03c0*/ 	.short	0x0100
        /*03c2*/ 	.byte	0x07
	.zero		1


	//   ....[46]....
        /*03c4*/ 	.word	0x00001650
        /*03c8*/ 	.word	0x000000ff
        /*03cc*/ 	.word	0x00000088
        /*03d0*/ 	.short	0x010a
        /*03d2*/ 	.byte	0x04
	.zero		1


	//   ....[47]....
        /*03d4*/ 	.word	0x00001910
        /*03d8*/ 	.word	0x000000ff
        /*03dc*/ 	.word	0x00000088
        /*03e0*/ 	.short	0x010a
        /*03e2*/ 	.byte	0x09
	.zero		1


	//   ....[48]....
        /*03e4*/ 	.word	0x00001a80
        /*03e8*/ 	.word	0x000000ff
        /*03ec*/ 	.word	0x00000088
        /*03f0*/ 	.short	0x010a
        /*03f2*/ 	.byte	0x08
	.zero		1


	//   ....[49]....
        /*03f4*/ 	.word	0x00001c40
        /*03f8*/ 	.word	0x000000ff
        /*03fc*/ 	.word	0x00000138
        /*0400*/ 	.short	0x0101
        /*0402*/ 	.byte	0x16
	.zero		1


	//   ....[50]....
        /*0404*/ 	.word	0x00001c70
        /*0408*/ 	.word	0x000000ff
        /*040c*/ 	.word	0x00000088
        /*0410*/ 	.short	0x010a
        /*0412*/ 	.byte	0x04
	.zero		1


	//   ....[51]....
        /*0414*/ 	.word	0x00001f10
        /*0418*/ 	.word	0x000000ff
        /*041c*/ 	.word	0x00000088
        /*0420*/ 	.short	0x010a
        /*0422*/ 	.byte	0x09
	.zero		1


	//   ....[52]....
        /*0424*/ 	.word	0x00002080
        /*0428*/ 	.word	0x000000ff
        /*042c*/ 	.word	0x00000088
        /*0430*/ 	.short	0x010a
        /*0432*/ 	.byte	0x08
	.zero		1


	//   ....[53]....
        /*0434*/ 	.word	0x00002280
        /*0438*/ 	.word	0x000000ff
        /*043c*/ 	.word	0x00000140
        /*0440*/ 	.short	0x010a
        /*0442*/ 	.byte	0x16
	.zero		1


	//   ....[54]....
        /*0444*/ 	.word	0x00002340
        /*0448*/ 	.word	0x000000ff
        /*044c*/ 	.word	0x00000000
        /*0450*/ 	.short	0x0101
        /*0452*/ 	.byte	0x04
	.zero		1


	//   ....[55]....
        /*0454*/ 	.word	0x00002840
        /*0458*/ 	.word	0x000000ff
        /*045c*/ 	.word	0x00000000
        /*0460*/ 	.short	0x010a
        /*0462*/ 	.byte	0x04
	.zero		1


	//   ....[56]....
        /*0464*/ 	.word	0x000028e0
        /*0468*/ 	.word	0x000000ff
        /*046c*/ 	.word	0x00000000
        /*0470*/ 	.short	0x010a
        /*0472*/ 	.byte	0x04
	.zero		1


	//   ....[57]....
        /*0474*/ 	.word	0x00002980
        /*0478*/ 	.word	0x000000ff
        /*047c*/ 	.word	0x00000000
        /*0480*/ 	.short	0x010a
        /*0482*/ 	.byte	0x04
	.zero		1


	//   ....[58]....
        /*0484*/ 	.word	0x00002a20
        /*0488*/ 	.word	0x000000ff
        /*048c*/ 	.word	0x00000000
        /*0490*/ 	.short	0x010a
        /*0492*/ 	.byte	0x04
	.zero		1


	//   ....[59]....
        /*0494*/ 	.word	0x00002ac0
        /*0498*/ 	.word	0x000000ff
        /*049c*/ 	.word	0x00000000
        /*04a0*/ 	.short	0x010a
        /*04a2*/ 	.byte	0x04
	.zero		1


	//   ....[60]....
        /*04a4*/ 	.word	0x00002b60
        /*04a8*/ 	.word	0x000000ff
        /*04ac*/ 	.word	0x00000000
        /*04b0*/ 	.short	0x010a
        /*04b2*/ 	.byte	0x04
	.zero		1


	//   ....[61]....
        /*04b4*/ 	.word	0x00002c00
        /*04b8*/ 	.word	0x000000ff
        /*04bc*/ 	.word	0x00000000
        /*04c0*/ 	.short	0x010a
        /*04c2*/ 	.byte	0x04
	.zero		1


	//   ....[62]....
        /*04c4*/ 	.word	0x00002ca0
        /*04c8*/ 	.word	0x000000ff
        /*04cc*/ 	.word	0x00000000
        /*04d0*/ 	.short	0x010a
        /*04d2*/ 	.byte	0x04
	.zero		1


	//   ....[63]....
        /*04d4*/ 	.word	0x00002d40
        /*04d8*/ 	.word	0x000000ff
        /*04dc*/ 	.word	0x00000000
        /*04e0*/ 	.short	0x010a
        /*04e2*/ 	.byte	0x04
	.zero		1


	//   ....[64]....
        /*04e4*/ 	.word	0x00002de0
        /*04e8*/ 	.word	0x000000ff
        /*04ec*/ 	.word	0x00000000
        /*04f0*/ 	.short	0x010a
        /*04f2*/ 	.byte	0x04
	.zero		1


	//   ....[65]....
        /*04f4*/ 	.word	0x00002e80
        /*04f8*/ 	.word	0x000000ff
        /*04fc*/ 	.word	0x00000000
        /*0500*/ 	.short	0x010a
        /*0502*/ 	.byte	0x04
	.zero		1


	//   ....[66]....
        /*0504*/ 	.word	0x00002f20
        /*0508*/ 	.word	0x000000ff
        /*050c*/ 	.word	0x00000000
        /*0510*/ 	.short	0x010a
        /*0512*/ 	.byte	0x04
	.zero		1


	//   ....[67]....
        /*0514*/ 	.word	0x00002fc0
        /*0518*/ 	.word	0x000000ff
        /*051c*/ 	.word	0x00000000
        /*0520*/ 	.short	0x010a
        /*0522*/ 	.byte	0x04
	.zero		1


	//   ....[68]....
        /*0524*/ 	.word	0x00003060
        /*0528*/ 	.word	0x000000ff
        /*052c*/ 	.word	0x00000000
        /*0530*/ 	.short	0x010a
        /*0532*/ 	.byte	0x04
	.zero		1


	//   ....[69]....
        /*0534*/ 	.word	0x00003100
        /*0538*/ 	.word	0x000000ff
        /*053c*/ 	.word	0x00000000
        /*0540*/ 	.short	0x010a
        /*0542*/ 	.byte	0x04
	.zero		1


	//   ....[70]....
        /*0544*/ 	.word	0x000031a0
        /*0548*/ 	.word	0x000000ff
        /*054c*/ 	.word	0x00000000
        /*0550*/ 	.short	0x010a
        /*0552*/ 	.byte	0x04
	.zero		1


	//   ....[71]....
        /*0554*/ 	.word	0x00003250
        /*0558*/ 	.word	0x00000000
        /*055c*/ 	.word	0x00000000
        /*0560*/ 	.short	0x010a
        /*0562*/ 	.byte	0xff
	.zero		1


	//   ....[72]....
        /*0564*/ 	.word	0x00003380
        /*0568*/ 	.word	0x000000ff
        /*056c*/ 	.word	0x00000148
        /*0570*/ 	.short	0x010a
        /*0572*/ 	.byte	0x2d
	.zero		1


	//   ....[73]....
        /*0574*/ 	.word	0x00003420
        /*0578*/ 	.word	0x000000ff
        /*057c*/ 	.word	0x00000140
        /*0580*/ 	.short	0x010a
        /*0582*/ 	.byte	0x2d
	.zero		1


	//   ....[74]....
        /*0584*/ 	.word	0x000034c0
        /*0588*/ 	.word	0x000000ff
        /*058c*/ 	.word	0x00000000
        /*0590*/ 	.short	0x0101
        /*0592*/ 	.byte	0x06
	.zero		1


	//   ....[75]....
        /*0594*/ 	.word	0x00003500
        /*0598*/ 	.word	0x000000ff
        /*059c*/ 	.word	0x00000148
        /*05a0*/ 	.short	0x0106
        /*05a2*/ 	.byte	0x2d
	.zero		1


	//   ....[76]....
        /*05a4*/ 	.word	0x00003540
        /*05a8*/ 	.word	0x00000000
        /*05ac*/ 	.word	0x00000148
        /*05b0*/ 	.short	0x010a
        /*05b2*/ 	.byte	0xff
	.zero		1


	//   ....[77]....
        /*05b4*/ 	.word	0x00003a50
        /*05b8*/ 	.word	0x000000ff
        /*05bc*/ 	.word	0x00000140
        /*05c0*/ 	.short	0x010a
        /*05c2*/ 	.byte	0x06
	.zero		1


	//   ....[78]....
        /*05c4*/ 	.word	0x00003b00
        /*05c8*/ 	.word	0x000000ff
        /*05cc*/ 	.word	0x00000000
        /*05d0*/ 	.short	0x0101
        /*05d2*/ 	.byte	0x05
	.zero		1


	//   ....[79]....
        /*05d4*/ 	.word	0x00003b10
        /*05d8*/ 	.word	0x000000ff
        /*05dc*/ 	.word	0x00000160
        /*05e0*/ 	.short	0x010a
        /*05e2*/ 	.byte	0x08
	.zero		1


	//   ....[80]....
        /*05e4*/ 	.word	0x00003bd0
        /*05e8*/ 	.word	0x000000ff
        /*05ec*/ 	.word	0x00000000
        /*05f0*/ 	.short	0x010a
        /*05f2*/ 	.byte	0x04
	.zero		1


	//   ....[81]....
        /*05f4*/ 	.word	0x00003c10
        /*05f8*/ 	.word	0x000000ff
        /*05fc*/ 	.word	0x00000000
        /*0600*/ 	.short	0x010a
        /*0602*/ 	.byte	0x07
	.zero		1


	//   ....[82]....
        /*0604*/ 	.word	0x00003d40
        /*0608*/ 	.word	0x000000ff
        /*060c*/ 	.word	0x00000000
        /*0610*/ 	.short	0x010a
        /*0612*/ 	.byte	0x04
	.zero		1


	//   ....[83]....
        /*0614*/ 	.word	0x00003f90
        /*0618*/ 	.word	0x000000ff
        /*061c*/ 	.word	0x00000000
        /*0620*/ 	.short	0x010a
        /*0622*/ 	.byte	0x05
	.zero		1


	//   ....[84]....
        /*0624*/ 	.word	0x00004020
        /*0628*/ 	.word	0x000000ff
        /*062c*/ 	.word	0x00000000
        /*0630*/ 	.short	0x010a
        /*0632*/ 	.byte	0x07
	.zero		1


	//   ....[85]....
        /*0634*/ 	.word	0x00004500
        /*0638*/ 	.word	0x000000ff
        /*063c*/ 	.word	0x00000140
        /*0640*/ 	.short	0x010a
        /*0642*/ 	.byte	0x16
	.zero		1


	//   ....[86]....
        /*0644*/ 	.word	0x000045a0
        /*0648*/ 	.word	0x000000ff
        /*064c*/ 	.word	0x00000000
        /*0650*/ 	.short	0x0101
        /*0652*/ 	.byte	0x0f
	.zero		1


	//   ....[87]....
        /*0654*/ 	.word	0x000048c0
        /*0658*/ 	.word	0x000000ff
        /*065c*/ 	.word	0x00000138
        /*0660*/ 	.short	0x010a
        /*0662*/ 	.byte	0x16
	.zero		1


	//   ....[88]....
        /*0664*/ 	.word	0x00004aa0
        /*0668*/ 	.word	0x000000ff
        /*066c*/ 	.word	0x00000120
        /*0670*/ 	.short	0x010a
        /*0672*/ 	.byte	0x16
	.zero		1


	//   ....[89]....
        /*0674*/ 	.word	0x00004d40
        /*0678*/ 	.word	0x000000ff
        /*067c*/ 	.word	0x00000110
        /*0680*/ 	.short	0x010b
        /*0682*/ 	.byte	0x16
	.zero		1


	//   ....[90]....
        /*0684*/ 	.word	0x00004d80
        /*0688*/ 	.word	0x000000ff
        /*068c*/ 	.word	0x00000000
        /*0690*/ 	.short	0x0101
        /*0692*/ 	.byte	0x2d
	.zero		1


	//   ....[91]....
        /*0694*/ 	.word	0x00004dc0
        /*0698*/ 	.word	0x000000ff
        /*069c*/ 	.word	0x00000128
        /*06a0*/ 	.short	0x010a
        /*06a2*/ 	.byte	0x16
	.zero		1


	//   ....[92]....
        /*06a4*/ 	.word	0x00004fd0
        /*06a8*/ 	.word	0x000000ff
        /*06ac*/ 	.word	0x00000118
        /*06b0*/ 	.short	0x010b
        /*06b2*/ 	.byte	0x16
	.zero		1


	//   ....[93]....
        /*06b4*/ 	.word	0x00004ff0
        /*06b8*/ 	.word	0x000000ff
        /*06bc*/ 	.word	0x00000000
        /*06c0*/ 	.short	0x0101
        /*06c2*/ 	.byte	0x17
	.zero		1


	//   ....[94]....
        /*06c4*/ 	.word	0x00005020
        /*06c8*/ 	.word	0x000000ff
        /*06cc*/ 	.word	0x00000120
        /*06d0*/ 	.short	0x010a
        /*06d2*/ 	.byte	0x16
	.zero		1


	//   ....[95]....
        /*06d4*/ 	.word	0x00005060
        /*06d8*/ 	.word	0x00000000
        /*06dc*/ 	.word	0x00000128
        /*06e0*/ 	.short	0x010a
        /*06e2*/ 	.byte	0xff
	.zero		1


	//   ....[96]....
        /*06e4*/ 	.word	0x000053d0
        /*06e8*/ 	.word	0x000000ff
        /*06ec*/ 	.word	0x00000140
        /*06f0*/ 	.short	0x010a
        /*06f2*/ 	.byte	0x33
	.zero		1


	//   ....[97]....
        /*06f4*/ 	.word	0x000054f0
        /*06f8*/ 	.word	0x000000ff
        /*06fc*/ 	.word	0x00000000
        /*0700*/ 	.short	0x0101
        /*0702*/ 	.byte	0x04
	.zero		1


	//   ....[98]....
        /*0704*/ 	.word	0x00005f80
        /*0708*/ 	.word	0x00000000
        /*070c*/ 	.word	0x00000110
        /*0710*/ 	.short	0x010a
        /*0712*/ 	.byte	0xff
	.zero		1


	//   ....[99]....
        /*0714*/ 	.word	0x00006010
        /*0718*/ 	.word	0x00000078
        /*071c*/ 	.word	0x00000150
        /*0720*/ 	.short	0x010a
        /*0722*/ 	.byte	0xff
	.zero		1


	//   ....[100]....
        /*0724*/ 	.word	0x00006100
        /*0728*/ 	.word	0x00000000
        /*072c*/ 	.word	0x00000110
        /*0730*/ 	.short	0x010a
        /*0732*/ 	.byte	0xff
	.zero		1


	//   ....[101]....
        /*0734*/ 	.word	0x00006210
        /*0738*/ 	.word	0x00000000
        /*073c*/ 	.word	0x00000000
        /*0740*/ 	.short	0x0101
        /*0742*/ 	.byte	0xff
	.zero		1


	//   ....[102]....
        /*0744*/ 	.word	0x00006290
        /*0748*/ 	.word	0x00000078
        /*074c*/ 	.word	0x00000150
        /*0750*/ 	.short	0x010a
        /*0752*/ 	.byte	0xff
	.zero		1


	//   ....[103]....
        /*0754*/ 	.word	0x00006e20
        /*0758*/ 	.word	0x00000002
        /*075c*/ 	.word	0x00000110
        /*0760*/ 	.short	0x010a
        /*0762*/ 	.byte	0xff
	.zero		1


	//   ....[104]....
        /*0764*/ 	.word	0x00006ef0
        /*0768*/ 	.word	0x00000002
        /*076c*/ 	.word	0x00000110
        /*0770*/ 	.short	0x010a
        /*0772*/ 	.byte	0xff
	.zero		1


	//   ....[105]....
        /*0774*/ 	.word	0x00007020
        /*0778*/ 	.word	0x00000002
        /*077c*/ 	.word	0x00000000
        /*0780*/ 	.short	0x0101
        /*0782*/ 	.byte	0xff
	.zero		1


	//   ....[106]....
        /*0784*/ 	.word	0x00007440
        /*0788*/ 	.word	0x000000ff
        /*078c*/ 	.word	0x00000000
        /*0790*/ 	.short	0x0101
        /*0792*/ 	.byte	0x05
	.zero		1


	//   ....[107]....
        /*0794*/ 	.word	0x00007c70
        /*0798*/ 	.word	0x00000002
        /*079c*/ 	.word	0x00000088
        /*07a0*/ 	.short	0x010a
        /*07a2*/ 	.byte	0xff
	.zero		1


	//   ....[108]....
        /*07a4*/ 	.word	0x00007cd0
        /*07a8*/ 	.word	0x00000002
        /*07ac*/ 	.word	0x00000088
        /*07b0*/ 	.short	0x010a
        /*07b2*/ 	.byte	0xff
	.zero		1


	//   ....[109]....
        /*07b4*/ 	.word	0x00007d30
        /*07b8*/ 	.word	0x00000002
        /*07bc*/ 	.word	0x00000140
        /*07c0*/ 	.short	0x010a
        /*07c2*/ 	.byte	0xff
	.zero		1


	//   ....[110]....
        /*07c4*/ 	.word	0x00007d90
        /*07c8*/ 	.word	0x00000000
        /*07cc*/ 	.word	0x00000000
        /*07d0*/ 	.short	0x010a
        /*07d2*/ 	.byte	0xff
	.zero		1


	//   ....[111]....
        /*07d4*/ 	.word	0x00007df0
        /*07d8*/ 	.word	0x00000000
        /*07dc*/ 	.word	0x00000000
        /*07e0*/ 	.short	0x010a
        /*07e2*/ 	.byte	0xff
	.zero		1


	//   ....[112]....
        /*07e4*/ 	.word	0x00007e50
        /*07e8*/ 	.word	0x00000000
        /*07ec*/ 	.word	0x00000000
        /*07f0*/ 	.short	0x010a
        /*07f2*/ 	.byte	0xff
	.zero		1


	//   ....[113]....
        /*07f4*/ 	.word	0x00007eb0
        /*07f8*/ 	.word	0x00000000
        /*07fc*/ 	.word	0x00000000
        /*0800*/ 	.short	0x010a
        /*0802*/ 	.byte	0xff
	.zero		1


	//   ....[114]....
        /*0804*/ 	.word	0x00007f10
        /*0808*/ 	.word	0x00000000
        /*080c*/ 	.word	0x00000000
        /*0810*/ 	.short	0x010a
        /*0812*/ 	.byte	0xff
	.zero		1


	//   ....[115]....
        /*0814*/ 	.word	0x00007f70
        /*0818*/ 	.word	0x00000000
        /*081c*/ 	.word	0x00000000
        /*0820*/ 	.short	0x010a
        /*0822*/ 	.byte	0xff
	.zero		1


	//   ....[116]....
        /*0824*/ 	.word	0x00007fd0
        /*0828*/ 	.word	0x00000000
        /*082c*/ 	.word	0x00000000
        /*0830*/ 	.short	0x010a
        /*0832*/ 	.byte	0xff
	.zero		1


	//   ....[117]....
        /*0834*/ 	.word	0x00008030
        /*0838*/ 	.word	0x00000000
        /*083c*/ 	.word	0x00000000
        /*0840*/ 	.short	0x010a
        /*0842*/ 	.byte	0xff
	.zero		1


	//   ....[118]....
        /*0844*/ 	.word	0x00008090
        /*0848*/ 	.word	0x00000000
        /*084c*/ 	.word	0x00000000
        /*0850*/ 	.short	0x010a
        /*0852*/ 	.byte	0xff
	.zero		1


	//   ....[119]....
        /*0854*/ 	.word	0x000080f0
        /*0858*/ 	.word	0x00000000
        /*085c*/ 	.word	0x00000000
        /*0860*/ 	.short	0x010a
        /*0862*/ 	.byte	0xff
	.zero		1


	//   ....[120]....
        /*0864*/ 	.word	0x00008150
        /*0868*/ 	.word	0x00000000
        /*086c*/ 	.word	0x00000000
        /*0870*/ 	.short	0x010a
        /*0872*/ 	.byte	0xff
	.zero		1


	//   ....[121]....
        /*0874*/ 	.word	0x000081b0
        /*0878*/ 	.word	0x00000000
        /*087c*/ 	.word	0x00000000
        /*0880*/ 	.short	0x010a
        /*0882*/ 	.byte	0xff
	.zero		1


	//   ....[122]....
        /*0884*/ 	.word	0x00008210
        /*0888*/ 	.word	0x00000000
        /*088c*/ 	.word	0x00000000
        /*0890*/ 	.short	0x010a
        /*0892*/ 	.byte	0xff
	.zero		1


	//   ....[123]....
        /*0894*/ 	.word	0x00008270
        /*0898*/ 	.word	0x00000000
        /*089c*/ 	.word	0x00000000
        /*08a0*/ 	.short	0x010a
        /*08a2*/ 	.byte	0xff
	.zero		1


	//   ....[124]....
        /*08a4*/ 	.word	0x000082d0
        /*08a8*/ 	.word	0x00000000
        /*08ac*/ 	.word	0x00000000
        /*08b0*/ 	.short	0x010a
        /*08b2*/ 	.byte	0xff
	.zero		1


	//   ....[125]....
        /*08b4*/ 	.word	0x00008330
        /*08b8*/ 	.word	0x00000000
        /*08bc*/ 	.word	0x00000000
        /*08c0*/ 	.short	0x010a
        /*08c2*/ 	.byte	0xff
	.zero		1


	//   ....[126]....
        /*08c4*/ 	.word	0x00008390
        /*08c8*/ 	.word	0x00000004
        /*08cc*/ 	.word	0x00000148
        /*08d0*/ 	.short	0x010a
        /*08d2*/ 	.byte	0xff
	.zero		1


	//   ....[127]....
        /*08d4*/ 	.word	0x000083f0
        /*08d8*/ 	.word	0x00000004
        /*08dc*/ 	.word	0x00000140
        /*08e0*/ 	.short	0x010a
        /*08e2*/ 	.byte	0xff
	.zero		1


	//   ....[128]....
        /*08e4*/ 	.word	0x00008450
        /*08e8*/ 	.word	0x00000000
        /*08ec*/ 	.word	0x00000140
        /*08f0*/ 	.short	0x010a
        /*08f2*/ 	.byte	0xff
	.zero		1


	//   ....[129]....
        /*08f4*/ 	.word	0x000084b0
        /*08f8*/ 	.word	0x00000004
        /*08fc*/ 	.word	0x00000160
        /*0900*/ 	.short	0x010a
        /*0902*/ 	.byte	0xff
	.zero		1


	//   ....[130]....
        /*0904*/ 	.word	0x00008510
        /*0908*/ 	.word	0x00000000
        /*090c*/ 	.word	0x00000000
        /*0910*/ 	.short	0x010a
        /*0912*/ 	.byte	0xff
	.zero		1


	//   ....[131]....
        /*0914*/ 	.word	0x00008570
        /*0918*/ 	.word	0x00000000
        /*091c*/ 	.word	0x00000000
        /*0920*/ 	.short	0x010a
        /*0922*/ 	.byte	0xff
	.zero		1


	//   ....[132]....
        /*0924*/ 	.word	0x000085d0
        /*0928*/ 	.word	0x00000000
        /*092c*/ 	.word	0x00000000
        /*0930*/ 	.short	0x010a
        /*0932*/ 	.byte	0xff
	.zero		1


	//   ....[133]....
        /*0934*/ 	.word	0x00008630
        /*0938*/ 	.word	0x00000000
        /*093c*/ 	.word	0x00000140
        /*0940*/ 	.short	0x010a
        /*0942*/ 	.byte	0xff
	.zero		1


	//   ....[134]....
        /*0944*/ 	.word	0x00008690
        /*0948*/ 	.word	0x00000000
        /*094c*/ 	.word	0x00000138
        /*0950*/ 	.short	0x010a
        /*0952*/ 	.byte	0xff
	.zero		1


	//   ....[135]....
        /*0954*/ 	.word	0x000086f0
        /*0958*/ 	.word	0x00000000
        /*095c*/ 	.word	0x00000120
        /*0960*/ 	.short	0x010a
        /*0962*/ 	.byte	0xff
	.zero		1


	//   ....[136]....
        /*0964*/ 	.word	0x00008750
        /*0968*/ 	.word	0x00000000
        /*096c*/ 	.word	0x00000128
        /*0970*/ 	.short	0x010a
        /*0972*/ 	.byte	0xff
	.zero		1


	//   ....[137]....
        /*0974*/ 	.word	0x000087b0
        /*0978*/ 	.word	0x00000000
        /*097c*/ 	.word	0x00000120
        /*0980*/ 	.short	0x010a
        /*0982*/ 	.byte	0xff
	.zero		1


	//   ....[138]....
        /*0984*/ 	.word	0x00008810
        /*0988*/ 	.word	0x00000000
        /*098c*/ 	.word	0x00000140
        /*0990*/ 	.short	0x010a
        /*0992*/ 	.byte	0xff
	.zero		1


	//   ....[139]....
        /*0994*/ 	.word	0x00008860
        /*0998*/ 	.word	0x00000000
        /*099c*/ 	.word	0x00000110
        /*09a0*/ 	.short	0x010a
        /*09a2*/ 	.byte	0xff
	.zero		1


	//   ....[140]....
        /*09a4*/ 	.word	0x000088b0
        /*09a8*/ 	.word	0x00000078
        /*09ac*/ 	.word	0x00000150
        /*09b0*/ 	.short	0x010a
        /*09b2*/ 	.byte	0xff
	.zero		1


	//   ....[141]....
        /*09b4*/ 	.word	0x00008900
        /*09b8*/ 	.word	0x00000002
        /*09bc*/ 	.word	0x00000110
        /*09c0*/ 	.short	0x010a
        /*09c2*/ 	.byte	0xff
	.zero		1


	//----- nvinfo : EIATTR_NUM_MBARRIERS
	.align		4
.L_47:
        /*09c4*/ 	.byte	0x03, 0x38
        /*09c6*/ 	.short	0x002e


	//----- nvinfo : EIATTR_EXIT_INSTR_OFFSETS
	.align		4
        /*09c8*/ 	.byte	0x04, 0x1c
        /*09ca*/ 	.short	(.L_49 - .L_48)


	//   ....[0]....
.L_48:
        /*09cc*/ 	.word	0x00003280


	//   ....[1]....
        /*09d0*/ 	.word	0x00003510


	//   ....[2]....
        /*09d4*/ 	.word	0x00003570


	//   ....[3]....
        /*09d8*/ 	.word	0x00004290


	//   ....[4]....
        /*09dc*/ 	.word	0x00005090


	//   ....[5]....
        /*09e0*/ 	.word	0x000050d0


	//   ....[6]....
        /*09e4*/ 	.word	0x00007c50


	//----- nvinfo : EIATTR_MAX_THREADS
	.align		4
.L_49:
        /*09e8*/ 	.byte	0x04, 0x05
        /*09ea*/ 	.short	(.L_51 - .L_50)
.L_50:
        /*09ec*/ 	.word	0x00000100
        /*09f0*/ 	.word	0x00000001
        /*09f4*/ 	.word	0x00000001


	//----- nvinfo : EIATTR_CRS_STACK_SIZE
	.align		4
.L_51:
        /*09f8*/ 	.byte	0x04, 0x1e
        /*09fa*/ 	.short	(.L_53 - .L_52)
.L_52:
        /*09fc*/ 	.word	0x00000000


	//----- nvinfo : EIATTR_CBANK_PARAM_SIZE
	.align		4
.L_53:
        /*0a00*/ 	.byte	0x03, 0x19
        /*0a02*/ 	.short	0x0800


	//----- nvinfo : EIATTR_PARAM_CBANK
	.align		4
        /*0a04*/ 	.byte	0x04, 0x0a
        /*0a06*/ 	.short	(.L_55 - .L_54)
	.align		4
.L_54:
        /*0a08*/ 	.word	index@(.nv.constant0._ZN7cutlass13device_kernelINS_4conv6kernel13ConvUniversalINS1_16ConvProblemShapeILNS1_8OperatorE0ELi2EEENS1_10collective14CollectiveConvINS1_47MainloopSm100TmaUmmaWarpSpecializedImplicitGemmILS5_0ELi17ELi2ELi1ELi2EN4cute5tupleIJNSA_1CILi1EEESD_SD_EEEEENSB_IJNSC_ILi64EEENSC_ILi128EEENSB_IJSG_EEEEEENS_12float_e4m3_tESK_NSA_8TiledMMAINSA_8MMA_AtomIJNSA_10MMA_TraitsINSA_19SM100_MMA_F8F6F4_SSEJSK_SK_fSG_SH_NSA_17integral_constantINSA_4UMMA5MajorELSR_0EEESS_NSP_INSQ_7ScaleInELST_0EEESU_EEEEEENSA_6LayoutISE_NSB_IJNSC_ILi0EEESY_SY_EEEEENSB_IJNSA_10UnderscoreES11_S11_EEEEENS7_6detail27Sm100ImplicitGemmTileTraitsINSA_20SM90_TMA_LOAD_IM2COLENSA_14ComposedLayoutINSA_7SwizzleILi2ELi4ELi3EEENSA_18smem_ptr_flag_bitsILi8EEENSX_INSB_IJNSC_ILi8EEESG_EEENSB_IJSG_SD_EEEEEEEvEENS15_INSA_13SM90_TMA_LOADES1G_vEEEENS_8epilogue10collective18CollectiveEpilogueINS1L_23Sm100TmaWarpSpecializedILi2ELi2ELi32ELb0ELb0EEEJSJ_NSB_IJNSX_ISG_SD_EES1Q_EEESK_NSB_IJNSB_IJlllEEESD_SY_EEESK_S1T_NS1L_6fusion15FusionCallbacksIS1P_NS1U_17LinearCombinationISK_fSK_fLNS_15FloatRoundStyleE2EEESJ_S1R_JEEENSA_5SM1004TMEM4LOAD26SM100_TMEM_LOAD_16dp32b32xES16_S1G_NSA_39AutoVectorizingCopyWithAssumedAlignmentILi128EEENSA_21SM90_TMA_STORE_IM2COLES1G_S25_S25_EEEvvEEEEvNT_6ParamsE)
        /*0a0c*/ 	.short	0x0380
        /*0a0e*/ 	.short	0x0800


	//----- nvinfo : EIATTR_SW_WAR
	.align		4
.L_55:
        /*0a10*/ 	.byte	0x04, 0x36
        /*0a12*/ 	.short	(.L_57 - .L_56)
.L_56:
        /*0a14*/ 	.word	0x00000008
.L_57:


//--------------------- .nv.callgraph             --------------------------
	.section	.nv.callgraph,"",@"SHT_CUDA_CALLGRAPH"
	.align	4
	.sectionentsize	8
	.align		4
        /*0000*/ 	.word	0x00000000
	.align		4
        /*0004*/ 	.word	0xffffffff
	.align		4
        /*0008*/ 	.word	index@(_ZN7cutlass13device_kernelINS_4conv6kernel13ConvUniversalINS1_16ConvProblemShapeILNS1_8OperatorE0ELi2EEENS1_10collective14CollectiveConvINS1_47MainloopSm100TmaUmmaWarpSpecializedImplicitGemmILS5_0ELi17ELi2ELi1ELi2EN4cute5tupleIJNSA_1CILi1EEESD_SD_EEEEENSB_IJNSC_ILi64EEENSC_ILi128EEENSB_IJSG_EEEEEENS_12float_e4m3_tESK_NSA_8TiledMMAINSA_8MMA_AtomIJNSA_10MMA_TraitsINSA_19SM100_MMA_F8F6F4_SSEJSK_SK_fSG_SH_NSA_17integral_constantINSA_4UMMA5MajorELSR_0EEESS_NSP_INSQ_7ScaleInELST_0EEESU_EEEEEENSA_6LayoutISE_NSB_IJNSC_ILi0EEESY_SY_EEEEENSB_IJNSA_10UnderscoreES11_S11_EEEEENS7_6detail27Sm100ImplicitGemmTileTraitsINSA_20SM90_TMA_LOAD_IM2COLENSA_14ComposedLayoutINSA_7SwizzleILi2ELi4ELi3EEENSA_18smem_ptr_flag_bitsILi8EEENSX_INSB_IJNSC_ILi8EEESG_EEENSB_IJSG_SD_EEEEEEEvEENS15_INSA_13SM90_TMA_LOADES1G_vEEEENS_8epilogue10collective18CollectiveEpilogueINS1L_23Sm100TmaWarpSpecializedILi2ELi2ELi32ELb0ELb0EEEJSJ_NSB_IJNSX_ISG_SD_EES1Q_EEESK_NSB_IJNSB_IJlllEEESD_SY_EEESK_S1T_NS1L_6fusion15FusionCallbacksIS1P_NS1U_17LinearCombinationISK_fSK_fLNS_15FloatRoundStyleE2EEESJ_S1R_JEEENSA_5SM1004TMEM4LOAD26SM100_TMEM_LOAD_16dp32b32xES16_S1G_NSA_39AutoVectorizingCopyWithAssumedAlignmentILi128EEENSA_21SM90_TMA_STORE_IM2COLES1G_S25_S25_EEEvvEEEEvNT_6ParamsE)
	.align		4
        /*000c*/ 	.word	index@(__assertfail)
	.align		4
        /*0010*/ 	.word	0x00000000
	.align		4
        /*0014*/ 	.word	0xfffffffe
	.align		4
        /*0018*/ 	.word	0x00000000
	.align		4
        /*001c*/ 	.word	0xfffffffd
	.align		4
        /*0020*/ 	.word	0x00000000
	.align		4
        /*0024*/ 	.word	0xfffffffc


//--------------------- .nv.constant4             --------------------------
	.section	.nv.constant4,"a",@progbits
	.align	8
	.align		8
.nv.constant4:
        /*0000*/ 	.dword	__assertfail
	.align		8
        /*0008*/ 	.dword	__unnamed_1
	.align		8
        /*0010*/ 	.dword	__unnamed_2
	.align		8
        /*0018*/ 	.dword	_ZN39_INTERNAL_8089ef33_4_k_cu_1d07048e_31774cuda3std3__45__cpo5beginE
	.align		8
        /*0020*/ 	.dword	_ZN39_INTERNAL_8089ef33_4_k_cu_1d07048e_31774cuda3std3__45__cpo3endE
	.align		8
        /*0028*/ 	.dword	_ZN39_INTERNAL_8089ef33_4_k_cu_1d07048e_31774cuda3std3__45__cpo6cbeginE
	.align		8
        /*0030*/ 	.dword	_ZN39_INTERNAL_8089ef33_4_k_cu_1d07048e_31774cuda3std3__45__cpo4cendE
	.align		8
        /*0038*/ 	.dword	_ZN39_INTERNAL_8089ef33_4_k_cu_1d07048e_31774cuda3std3__441_GLOBAL__N__8089ef33_4_k_cu_1d07048e_31776ignoreE
	.align		8
        /*0040*/ 	.dword	_ZN39_INTERNAL_8089ef33_4_k_cu_1d07048e_31774cuda3std3__419piecewise_constructE
	.align		8
        /*0048*/ 	.dword	_ZN39_INTERNAL_8089ef33_4_k_cu_1d07048e_31774cuda3std3__48in_placeE
	.align		8
        /*0050*/ 	.dword	_ZN39_INTERNAL_8089ef33_4_k_cu_1d07048e_31774cuda3std6ranges3__45__cpo4swapE
	.align		8
        /*0058*/ 	.dword	_ZN39_INTERNAL_8089ef33_4_k_cu_1d07048e_31774cuda3std6ranges3__45__cpo9iter_moveE
	.align		8
        /*0060*/ 	.dword	_ZN39_INTERNAL_8089ef33_4_k_cu_1d07048e_31774cute7productE
	.align		8
        /*0068*/ 	.dword	_ZN39_INTERNAL_8089ef33_4_k_cu_1d07048e_31774cute1_E
	.align		8
        /*0070*/ 	.dword	$str$27
	.align		8
        /*0078*/ 	.dword	$str$28
	.align		8
        /*0080*/ 	.dword	$str$29
	.align		8
        /*0088*/ 	.dword	$str$30


//--------------------- .text._ZN7cutlass13device_kernelINS_4conv6kernel13ConvUniversalINS1_16ConvProblemShapeILNS1_8OperatorE0ELi2EEENS1_10collective14CollectiveConvINS1_47MainloopSm100TmaUmmaWarpSpecializedImplicitGemmILS5_0ELi17ELi2ELi1ELi2EN4cute5tupleIJNSA_1CILi1EEESD_SD_EEEEENSB_IJNSC_ILi64EEENSC_ILi128EEENSB_IJSG_EEEEEENS_12float_e4m3_tESK_NSA_8TiledMMAINSA_8MMA_AtomIJNSA_10MMA_TraitsINSA_19SM100_MMA_F8F6F4_SSEJSK_SK_fSG_SH_NSA_17integral_constantINSA_4UMMA5MajorELSR_0EEESS_NSP_INSQ_7ScaleInELST_0EEESU_EEEEEENSA_6LayoutISE_NSB_IJNSC_ILi0EEESY_SY_EEEEENSB_IJNSA_10UnderscoreES11_S11_EEEEENS7_6detail27Sm100ImplicitGemmTileTraitsINSA_20SM90_TMA_LOAD_IM2COLENSA_14ComposedLayoutINSA_7SwizzleILi2ELi4ELi3EEENSA_18smem_ptr_flag_bitsILi8EEENSX_INSB_IJNSC_ILi8EEESG_EEENSB_IJSG_SD_EEEEEEEvEENS15_INSA_13SM90_TMA_LOADES1G_vEEEENS_8epilogue10collective18CollectiveEpilogueINS1L_23Sm100TmaWarpSpecializedILi2ELi2ELi32ELb0ELb0EEEJSJ_NSB_IJNSX_ISG_SD_EES1Q_EEESK_NSB_IJNSB_IJlllEEESD_SY_EEESK_S1T_NS1L_6fusion15FusionCallbacksIS1P_NS1U_17LinearCombinationISK_fSK_fLNS_15FloatRoundStyleE2EEESJ_S1R_JEEENSA_5SM1004TMEM4LOAD26SM100_TMEM_LOAD_16dp32b32xES16_S1G_NSA_39AutoVectorizingCopyWithAssumedAlignmentILi128EEENSA_21SM90_TMA_STORE_IM2COLES1G_S25_S25_EEEvvEEEEvNT_6ParamsE --------------------------
	.section	.text._ZN7cutlass13device_kernelINS_4conv6kernel13ConvUniversalINS1_16ConvProblemShapeILNS1_8OperatorE0ELi2EEENS1_10collective14CollectiveConvINS1_47MainloopSm100TmaUmmaWarpSpecializedImplicitGemmILS5_0ELi17ELi2ELi1ELi2EN4cute5tupleIJNSA_1CILi1EEESD_SD_EEEEENSB_IJNSC_ILi64EEENSC_ILi128EEENSB_IJSG_EEEEEENS_12float_e4m3_tESK_NSA_8TiledMMAINSA_8MMA_AtomIJNSA_10MMA_TraitsINSA_19SM100_MMA_F8F6F4_SSEJSK_SK_fSG_SH_NSA_17integral_constantINSA_4UMMA5MajorELSR_0EEESS_NSP_INSQ_7ScaleInELST_0EEESU_EEEEEENSA_6LayoutISE_NSB_IJNSC_ILi0EEESY_SY_EEEEENSB_IJNSA_10UnderscoreES11_S11_EEEEENS7_6detail27Sm100ImplicitGemmTileTraitsINSA_20SM90_TMA_LOAD_IM2COLENSA_14ComposedLayoutINSA_7SwizzleILi2ELi4ELi3EEENSA_18smem_ptr_flag_bitsILi8EEENSX_INSB_IJNSC_ILi8EEESG_EEENSB_IJSG_SD_EEEEEEEvEENS15_INSA_13SM90_TMA_LOADES1G_vEEEENS_8epilogue10collective18CollectiveEpilogueINS1L_23Sm100TmaWarpSpecializedILi2ELi2ELi32ELb0ELb0EEEJSJ_NSB_IJNSX_ISG_SD_EES1Q_EEESK_NSB_IJNSB_IJlllEEESD_SY_EEESK_S1T_NS1L_6fusion15FusionCallbacksIS1P_NS1U_17LinearCombinationISK_fSK_fLNS_15FloatRoundStyleE2EEESJ_S1R_JEEENSA_5SM1004TMEM4LOAD26SM100_TMEM_LOAD_16dp32b32xES16_S1G_NSA_39AutoVectorizingCopyWithAssumedAlignmentILi128EEENSA_21SM90_TMA_STORE_IM2COLES1G_S25_S25_EEEvvEEEEvNT_6ParamsE,"ax",@progbits
	.align	128
.text._ZN7cutlass13device_kernelINS_4conv6kernel13ConvUniversalINS1_16ConvProblemShapeILNS1_8OperatorE0ELi2EEENS1_10collective14CollectiveConvINS1_47MainloopSm100TmaUmmaWarpSpecializedImplicitGemmILS5_0ELi17ELi2ELi1ELi2EN4cute5tupleIJNSA_1CILi1EEESD_SD_EEEEENSB_IJNSC_ILi64EEENSC_ILi128EEENSB_IJSG_EEEEEENS_12float_e4m3_tESK_NSA_8TiledMMAINSA_8MMA_AtomIJNSA_10MMA_TraitsINSA_19SM100_MMA_F8F6F4_SSEJSK_SK_fSG_SH_NSA_17integral_constantINSA_4UMMA5MajorELSR_0EEESS_NSP_INSQ_7ScaleInELST_0EEESU_EEEEEENSA_6LayoutISE_NSB_IJNSC_ILi0EEESY_SY_EEEEENSB_IJNSA_10UnderscoreES11_S11_EEEEENS7_6detail27Sm100ImplicitGemmTileTraitsINSA_20SM90_TMA_LOAD_IM2COLENSA_14ComposedLayoutINSA_7SwizzleILi2ELi4ELi3EEENSA_18smem_ptr_flag_bitsILi8EEENSX_INSB_IJNSC_ILi8EEESG_EEENSB_IJSG_SD_EEEEEEEvEENS15_INSA_13SM90_TMA_LOADES1G_vEEEENS_8epilogue10collective18CollectiveEpilogueINS1L_23Sm100TmaWarpSpecializedILi2ELi2ELi32ELb0ELb0EEEJSJ_NSB_IJNSX_ISG_SD_EES1Q_EEESK_NSB_IJNSB_IJlllEEESD_SY_EEESK_S1T_NS1L_6fusion15FusionCallbacksIS1P_NS1U_17LinearCombinationISK_fSK_fLNS_15FloatRoundStyleE2EEESJ_S1R_JEEENSA_5SM1004TMEM4LOAD26SM100_TMEM_LOAD_16dp32b32xES16_S1G_NSA_39AutoVectorizingCopyWithAssumedAlignmentILi128EEENSA_21SM90_TMA_STORE_IM2COLES1G_S25_S25_EEEvvEEEEvNT_6ParamsE:
        .type           _ZN7cutlass13device_kernelINS_4conv6kernel13ConvUniversalINS1_16ConvProblemShapeILNS1_8OperatorE0ELi2EEENS1_10collective14CollectiveConvINS1_47MainloopSm100TmaUmmaWarpSpecializedImplicitGemmILS5_0ELi17ELi2ELi1ELi2EN4cute5tupleIJNSA_1CILi1EEESD_SD_EEEEENSB_IJNSC_ILi64EEENSC_ILi128EEENSB_IJSG_EEEEEENS_12float_e4m3_tESK_NSA_8TiledMMAINSA_8MMA_AtomIJNSA_10MMA_TraitsINSA_19SM100_MMA_F8F6F4_SSEJSK_SK_fSG_SH_NSA_17integral_constantINSA_4UMMA5MajorELSR_0EEESS_NSP_INSQ_7ScaleInELST_0EEESU_EEEEEENSA_6LayoutISE_NSB_IJNSC_ILi0EEESY_SY_EEEEENSB_IJNSA_10UnderscoreES11_S11_EEEEENS7_6detail27Sm100ImplicitGemmTileTraitsINSA_20SM90_TMA_LOAD_IM2COLENSA_14ComposedLayoutINSA_7SwizzleILi2ELi4ELi3EEENSA_18smem_ptr_flag_bitsILi8EEENSX_INSB_IJNSC_ILi8EEESG_EEENSB_IJSG_SD_EEEEEEEvEENS15_INSA_13SM90_TMA_LOADES1G_vEEEENS_8epilogue10collective18CollectiveEpilogueINS1L_23Sm100TmaWarpSpecializedILi2ELi2ELi32ELb0ELb0EEEJSJ_NSB_IJNSX_ISG_SD_EES1Q_EEESK_NSB_IJNSB_IJlllEEESD_SY_EEESK_S1T_NS1L_6fusion15FusionCallbacksIS1P_NS1U_17LinearCombinationISK_fSK_fLNS_15FloatRoundStyleE2EEESJ_S1R_JEEENSA_5SM1004TMEM4LOAD26SM100_TMEM_LOAD_16dp32b32xES16_S1G_NSA_39AutoVectorizingCopyWithAssumedAlignmentILi128EEENSA_21SM90_TMA_STORE_IM2COLES1G_S25_S25_EEEvvEEEEvNT_6ParamsE,@function
        .size           _ZN7cutlass13device_kernelINS_4conv6kernel13ConvUniversalINS1_16ConvProblemShapeILNS1_8OperatorE0ELi2EEENS1_10collective14CollectiveConvINS1_47MainloopSm100TmaUmmaWarpSpecializedImplicitGemmILS5_0ELi17ELi2ELi1ELi2EN4cute5tupleIJNSA_1CILi1EEESD_SD_EEEEENSB_IJNSC_ILi64EEENSC_ILi128EEENSB_IJSG_EEEEEENS_12float_e4m3_tESK_NSA_8TiledMMAINSA_8MMA_AtomIJNSA_10MMA_TraitsINSA_19SM100_MMA_F8F6F4_SSEJSK_SK_fSG_SH_NSA_17integral_constantINSA_4UMMA5MajorELSR_0EEESS_NSP_INSQ_7ScaleInELST_0EEESU_EEEEEENSA_6LayoutISE_NSB_IJNSC_ILi0EEESY_SY_EEEEENSB_IJNSA_10UnderscoreES11_S11_EEEEENS7_6detail27Sm100ImplicitGemmTileTraitsINSA_20SM90_TMA_LOAD_IM2COLENSA_14ComposedLayoutINSA_7SwizzleILi2ELi4ELi3EEENSA_18smem_ptr_flag_bitsILi8EEENSX_INSB_IJNSC_ILi8EEESG_EEENSB_IJSG_SD_EEEEEEEvEENS15_INSA_13SM90_TMA_LOADES1G_vEEEENS_8epilogue10collective18CollectiveEpilogueINS1L_23Sm100TmaWarpSpecializedILi2ELi2ELi32ELb0ELb0EEEJSJ_NSB_IJNSX_ISG_SD_EES1Q_EEESK_NSB_IJNSB_IJlllEEESD_SY_EEESK_S1T_NS1L_6fusion15FusionCallbacksIS1P_NS1U_17LinearCombinationISK_fSK_fLNS_15FloatRoundStyleE2EEESJ_S1R_JEEENSA_5SM1004TMEM4LOAD26SM100_TMEM_LOAD_16dp32b32xES16_S1G_NSA_39AutoVectorizingCopyWithAssumedAlignmentILi128EEENSA_21SM90_TMA_STORE_IM2COLES1G_S25_S25_EEEvvEEEEvNT_6ParamsE,(.L_x_173 - _ZN7cutlass13device_kernelINS_4conv6kernel13ConvUniversalINS1_16ConvProblemShapeILNS1_8OperatorE0ELi2EEENS1_10collective14CollectiveConvINS1_47MainloopSm100TmaUmmaWarpSpecializedImplicitGemmILS5_0ELi17ELi2ELi1ELi2EN4cute5tupleIJNSA_1CILi1EEESD_SD_EEEEENSB_IJNSC_ILi64EEENSC_ILi128EEENSB_IJSG_EEEEEENS_12float_e4m3_tESK_NSA_8TiledMMAINSA_8MMA_AtomIJNSA_10MMA_TraitsINSA_19SM100_MMA_F8F6F4_SSEJSK_SK_fSG_SH_NSA_17integral_constantINSA_4UMMA5MajorELSR_0EEESS_NSP_INSQ_7ScaleInELST_0EEESU_EEEEEENSA_6LayoutISE_NSB_IJNSC_ILi0EEESY_SY_EEEEENSB_IJNSA_10UnderscoreES11_S11_EEEEENS7_6detail27Sm100ImplicitGemmTileTraitsINSA_20SM90_TMA_LOAD_IM2COLENSA_14ComposedLayoutINSA_7SwizzleILi2ELi4ELi3EEENSA_18smem_ptr_flag_bitsILi8EEENSX_INSB_IJNSC_ILi8EEESG_EEENSB_IJSG_SD_EEEEEEEvEENS15_INSA_13SM90_TMA_LOADES1G_vEEEENS_8epilogue10collective18CollectiveEpilogueINS1L_23Sm100TmaWarpSpecializedILi2ELi2ELi32ELb0ELb0EEEJSJ_NSB_IJNSX_ISG_SD_EES1Q_EEESK_NSB_IJNSB_IJlllEEESD_SY_EEESK_S1T_NS1L_6fusion15FusionCallbacksIS1P_NS1U_17LinearCombinationISK_fSK_fLNS_15FloatRoundStyleE2EEESJ_S1R_JEEENSA_5SM1004TMEM4LOAD26SM100_TMEM_LOAD_16dp32b32xES16_S1G_NSA_39AutoVectorizingCopyWithAssumedAlignmentILi128EEENSA_21SM90_TMA_STORE_IM2COLES1G_S25_S25_EEEvvEEEEvNT_6ParamsE)
        .other          _ZN7cutlass13device_kernelINS_4conv6kernel13ConvUniversalINS1_16ConvProblemShapeILNS1_8OperatorE0ELi2EEENS1_10collective14CollectiveConvINS1_47MainloopSm100TmaUmmaWarpSpecializedImplicitGemmILS5_0ELi17ELi2ELi1ELi2EN4cute5tupleIJNSA_1CILi1EEESD_SD_EEEEENSB_IJNSC_ILi64EEENSC_ILi128EEENSB_IJSG_EEEEEENS_12float_e4m3_tESK_NSA_8TiledMMAINSA_8MMA_AtomIJNSA_10MMA_TraitsINSA_19SM100_MMA_F8F6F4_SSEJSK_SK_fSG_SH_NSA_17integral_constantINSA_4UMMA5MajorELSR_0EEESS_NSP_INSQ_7ScaleInELST_0EEESU_EEEEEENSA_6LayoutISE_NSB_IJNSC_ILi0EEESY_SY_EEEEENSB_IJNSA_10UnderscoreES11_S11_EEEEENS7_6detail27Sm100ImplicitGemmTileTraitsINSA_20SM90_TMA_LOAD_IM2COLENSA_14ComposedLayoutINSA_7SwizzleILi2ELi4ELi3EEENSA_18smem_ptr_flag_bitsILi8EEENSX_INSB_IJNSC_ILi8EEESG_EEENSB_IJSG_SD_EEEEEEEvEENS15_INSA_13SM90_TMA_LOADES1G_vEEEENS_8epilogue10collective18CollectiveEpilogueINS1L_23Sm100TmaWarpSpecializedILi2ELi2ELi32ELb0ELb0EEEJSJ_NSB_IJNSX_ISG_SD_EES1Q_EEESK_NSB_IJNSB_IJlllEEESD_SY_EEESK_S1T_NS1L_6fusion15FusionCallbacksIS1P_NS1U_17LinearCombinationISK_fSK_fLNS_15FloatRoundStyleE2EEESJ_S1R_JEEENSA_5SM1004TMEM4LOAD26SM100_TMEM_LOAD_16dp32b32xES16_S1G_NSA_39AutoVectorizingCopyWithAssumedAlignmentILi128EEENSA_21SM90_TMA_STORE_IM2COLES1G_S25_S25_EEEvvEEEEvNT_6ParamsE,@"STO_CUDA_ENTRY STV_DEFAULT"
_ZN7cutlass13device_kernelINS_4conv6kernel13ConvUniversalINS1_16ConvProblemShapeILNS1_8OperatorE0ELi2EEENS1_10collective14CollectiveConvINS1_47MainloopSm100TmaUmmaWarpSpecializedImplicitGemmILS5_0ELi17ELi2ELi1ELi2EN4cute5tupleIJNSA_1CILi1EEESD_SD_EEEEENSB_IJNSC_ILi64EEENSC_ILi128EEENSB_IJSG_EEEEEENS_12float_e4m3_tESK_NSA_8TiledMMAINSA_8MMA_AtomIJNSA_10MMA_TraitsINSA_19SM100_MMA_F8F6F4_SSEJSK_SK_fSG_SH_NSA_17integral_constantINSA_4UMMA5MajorELSR_0EEESS_NSP_INSQ_7ScaleInELST_0EEESU_EEEEEENSA_6LayoutISE_NSB_IJNSC_ILi0EEESY_SY_EEEEENSB_IJNSA_10UnderscoreES11_S11_EEEEENS7_6detail27Sm100ImplicitGemmTileTraitsINSA_20SM90_TMA_LOAD_IM2COLENSA_14ComposedLayoutINSA_7SwizzleILi2ELi4ELi3EEENSA_18smem_ptr_flag_bitsILi8EEENSX_INSB_IJNSC_ILi8EEESG_EEENSB_IJSG_SD_EEEEEEEvEENS15_INSA_13SM90_TMA_LOADES1G_vEEEENS_8epilogue10collective18CollectiveEpilogueINS1L_23Sm100TmaWarpSpecializedILi2ELi2ELi32ELb0ELb0EEEJSJ_NSB_IJNSX_ISG_SD_EES1Q_EEESK_NSB_IJNSB_IJlllEEESD_SY_EEESK_S1T_NS1L_6fusion15FusionCallbacksIS1P_NS1U_17LinearCombinationISK_fSK_fLNS_15FloatRoundStyleE2EEESJ_S1R_JEEENSA_5SM1004TMEM4LOAD26SM100_TMEM_LOAD_16dp32b32xES16_S1G_NSA_39AutoVectorizingCopyWithAssumedAlignmentILi128EEENSA_21SM90_TMA_STORE_IM2COLES1G_S25_S25_EEEvvEEEEvNT_6ParamsE:
[----:B------:R-:W1:Y:S01]  /*0000*/  LDC R1, c[0x0][0x37c] ;  /* 0x0000df00ff017b82 */ /* 0x000e620000000800 */
[----:B------:R-:W2:Y:S01]  /*0010*/  S2R R111, SR_TID.X ;  /* 0x00000000006f7919 */ /* 0x000ea20000002100 */
[----:B------:R-:W3:Y:S01]  /*0020*/  LDCU.64 UR4, c[0x0][0x890] ;  /* 0x00011200ff0477ac */ /* 0x000ee20008000a00 */
[----:B-1----:R-:W-:Y:S01]  /*0030*/  VIADD R1, R1, 0xfffffff8 ;  /* 0xfffffff801017836 */ /* 0x002fe20000000000 */
[----:B------:R-:W-:Y:S02]  /*0040*/  PRMT R102, RZ, 0x7610, R102 ;  /* 0x00007610ff667816 */ /* 0x000fe40000000066 */
[----:B------:R-:W-:Y:S01]  /*0050*/  ELECT P5, URZ, PT ;  /* 0x0000000000ff782f */ /* 0x000fe200038a0000 */
[----:B------:R-:W1:Y:S01]  /*0060*/  LDCU.64 UR48, c[0x0][0x358] ;  /* 0x00006b00ff3077ac */ /* 0x000e620008000a00 */
[----:B---3--:R-:W-:-:S04]  /*0070*/  UISETP.NE.U32.AND UP0, UPT, UR4, URZ, UPT ;  /* 0x000000ff0400728c */ /* 0x008fc8000bf05070 */
[----:B------:R-:W-:Y:S01]  /*0080*/  UISETP.NE.AND.EX UP0, UPT, UR5, URZ, UPT, UP0 ;  /* 0x000000ff0500728c */ /* 0x000fe2000bf05300 */
[----:B--2---:R-:W-:-:S05]  /*0090*/  SHF.R.U32.HI R113, RZ, 0x5, R111 ;  /* 0x00000005ff717819 */ /* 0x004fca000001166f */
[----:B------:R-:W2:Y:S02]  /*00a0*/  SHFL.IDX PT, R0, R113, RZ, 0x1f ;  /* 0x00001fff71007589 */ /* 0x000ea400000e0000 */
[----:B--2---:R-:W-:Y:S01]  /*00b0*/  R2UR UR8, R0 ;  /* 0x00000000000872ca */ /* 0x004fe200000e0000 */
[----:B-1----:R-:W-:-:S14]  /*00c0*/  BRA.U UP0, `(.L_x_0) ;  /* 0x00000001002c7547 */ /* 0x002fdc000b800000 */
[----:B------:R-:W1:Y:S02]  /*00d0*/  LDCU.64 UR6, c[0x0][0x888] ;  /* 0x00011100ff0677ac */ /* 0x000e640008000a00 */
[----:B-1----:R-:W-:-:S04]  /*00e0*/  UISETP.NE.U32.AND UP0, UPT, UR6, URZ, UPT ;  /* 0x000000ff0600728c */ /* 0x002fc8000bf05070 */
[----:B------:R-:W-:-:S09]  /*00f0*/  UISETP.NE.AND.EX UP0, UPT, UR7, URZ, UPT, UP0 ;  /* 0x000000ff0700728c */ /* 0x000fd2000bf05300 */
[----:B------:R-:W-:Y:S05]  /*0100*/  BRA.U !UP0, `(.L_x_1) ;  /* 0x0000000108107547 */ /* 0x000fea000b800000 */
[----:B------:R-:W1:Y:S02]  /*0110*/  LDC.64 R2, c[0x0][0x888] ;  /* 0x00022200ff027b82 */ /* 0x000e640000000a00 */
[----:B-1----:R1:W5:Y:S01]  /*0120*/  LDG.E R49, desc[UR48][R2.64] ;  /* 0x0000003002317981 */ /* 0x002362000c1e1900 */
[----:B------:R-:W-:Y:S01]  /*0130*/  HFMA2 R102, -RZ, RZ, 0, 5.9604644775390625e-08 ;  /* 0x00000001ff667431 */ /* 0x000fe200000001ff */
[----:B------:R-:W-:Y:S05]  /*0140*/  BRA `(.L_x_0) ;  /* 0x00000000000c7947 */ /* 0x000fea0003800000 */
.L_x_1:
[----:B------:R-:W1:Y:S01]  /*0150*/  LDCU UR6, c[0x0][0x880] ;  /* 0x00011000ff0677ac */ /* 0x000e620008000800 */
[----:B------:R-:W-:Y:S01]  /*0160*/  HFMA2 R102, -RZ, RZ, 0, 5.9604644775390625e-08 ;  /* 0x00000001ff667431 */ /* 0x000fe200000001ff */
[----:B-1----:R-:W-:-:S07]  /*0170*/  MOV R49, UR6 ;  /* 0x0000000600317c02 */ /* 0x002fce0008000f00 */
.L_x_0:
[----:B------:R-:W2:Y:S02]  /*0180*/  LDCU.64 UR6, c[0x0][0x8b0] ;  /* 0x00011600ff0677ac */ /* 0x000ea40008000a00 */
[----:B--2---:R-:W-:-:S04]  /*0190*/  UISETP.NE.U32.AND UP0, UPT, UR6, URZ, UPT ;  /* 0x000000ff0600728c */ /* 0x004fc8000bf05070 */
[----:B------:R-:W-:-:S09]  /*01a0*/  UISETP.NE.AND.EX UP0, UPT, UR7, URZ, UPT, UP0 ;  /* 0x000000ff0700728c */ /* 0x000fd2000bf05300 */
[----:B------:R-:W-:Y:S05]  /*01b0*/  BRA.U UP0, `(.L_x_2) ;  /* 0x0000000100247547 */ /* 0x000fea000b800000 */
[----:B------:R-:W2:Y:S02]  /*01c0*/  LDCU.64 UR6, c[0x0][0x8a8] ;  /* 0x00011500ff0677ac */ /* 0x000ea40008000a00 */
[----:B--2---:R-:W-:-:S04]  /*01d0*/  UISETP.NE.U32.AND UP0, UPT, UR6, URZ, UPT ;  /* 0x000000ff0600728c */ /* 0x004fc8000bf05070 */
[----:B------:R-:W-:-:S09]  /*01e0*/  UISETP.NE.AND.EX UP0, UPT, UR7, URZ, UPT, UP0 ;  /* 0x000000ff0700728c */ /* 0x000fd2000bf05300 */
[----:B------:R-:W-:Y:S05]  /*01f0*/  BRA.U !UP0, `(.L_x_3) ;  /* 0x00000001080c7547 */ /* 0x000fea000b800000 */
[----:B-1----:R-:W1:Y:S02]  /*0200*/  LDC.64 R2, c[0x0][0x8a8] ;  /* 0x00022a00ff027b82 */ /* 0x002e640000000a00 */
[----:B-1----:R2:W5:Y:S01]  /*0210*/  LDG.E R47, desc[UR48][R2.64] ;  /* 0x00000030022f7981 */ /* 0x002562000c1e1900 */
[----:B------:R-:W-:Y:S05]  /*0220*/  BRA `(.L_x_2) ;  /* 0x0000000000087947 */ /* 0x000fea0003800000 */
.L_x_3:
[----:B------:R-:W2:Y:S02]  /*0230*/  LDCU UR6, c[0x0][0x8a0] ;  /* 0x00011400ff0677ac */ /* 0x000ea40008000800 */
[----:B--2---:R-:W-:Y:S02]  /*0240*/  MOV R47, UR6 ;  /* 0x00000006002f7c02 */ /* 0x004fe40008000f00 */
.L_x_2:
[----:B------:R-:W-:Y:S01]  /*0250*/  IMAD.U32 R0, RZ, RZ, UR8 ;  /* 0x00000008ff007e24 */ /* 0x000fe2000f8e00ff */
[----:B------:R-:W-:Y:S04]  /*0260*/  BSSY.RECONVERGENT B0, `(.L_x_4) ;  /* 0x000000c000007945 */ /* 0x000fe80003800200 */
[C---:B------:R-:W-:Y:S02]  /*0270*/  ISETP.NE.OR P1, PT, R0.reuse, 0x1, !P5 ;  /* 0x000000010000780c */ /* 0x040fe40006f25670 */
[----:B------:R-:W-:-:S11]  /*0280*/  ISETP.NE.OR P0, PT, R0, 0x3, !P5 ;  /* 0x000000030000780c */ /* 0x000fd60006f05670 */
[----:B------:R-:W-:Y:S05]  /*0290*/  @P1 BRA `(.L_x_5) ;  /* 0x0000000000201947 */ /* 0x000fea0003800000 */
[----:B------:R-:W3:Y:S02]  /*02a0*/  LDCU.64 UR6, c[0x0][0x348] ;  /* 0x00006900ff0677ac */ /* 0x000ee40008000a00 */
[----:B---3--:R-:W-:Y:S02]  /*02b0*/  UIADD3 UR10, UP1, UPT, UR6, 0x80, URZ ;  /* 0x00000080060a7890 */ /* 0x008fe4000ff3e0ff */
[----:B------:R-:W-:Y:S02]  /*02c0*/  UIADD3 UR6, UP0, UPT, UR6, 0x180, URZ ;  /* 0x0000018006067890 */ /* 0x000fe4000ff1e0ff */
[----:B------:R-:W-:Y:S02]  /*02d0*/  UIADD3.X UR11, UPT, UPT, URZ, UR7, URZ, UP1, !UPT ;  /* 0x00000007ff0b7290 */ /* 0x000fe40008ffe4ff */
[----:B------:R-:W-:-:S07]  /*02e0*/  UIADD3.X UR7, UPT, UPT, URZ, UR7, URZ, UP0, !UPT ;  /* 0x00000007ff077290 */ /* 0x000fce00087fe4ff */
[----:B------:R3:W-:Y:S02]  /*02f0*/  UTMACCTL.PF [UR10] ;  /* 0x000000000a0079b9 */ /* 0x0007e40008040000 */
[----:B------:R3:W-:Y:S02]  /*0300*/  UTMACCTL.PF [UR6] ;  /* 0x00000000060079b9 */ /* 0x0007e40008040000 */
[----:B---3--:R-:W-:Y:S01]  /*0310*/  NOP ;  /* 0x0000000000007918 */ /* 0x008fe20000000000 */
.L_x_5:
[----:B------:R-:W-:Y:S05]  /*0320*/  BSYNC.RECONVERGENT B0 ;  /* 0x0000000000007941 */ /* 0x000fea0003800200 */
.L_x_4:
[----:B------:R-:W-:Y:S04]  /*0330*/  BSSY.RECONVERGENT B0, `(.L_x_6) ;  /* 0x000000a000007945 */ /* 0x000fe80003800200 */
        /* <DEDUP_REMOVED lines=9> */
.L_x_7:
[----:B------:R-:W-:Y:S05]  /*03d0*/  BSYNC.RECONVERGENT B0 ;  /* 0x0000000000007941 */ /* 0x000fea0003800200 */
.L_x_6:
[----:B------:R-:W3:Y:S01]  /*03e0*/  LDCU.64 UR6, c[0x0][0x888] ;  /* 0x00011100ff0677ac */ /* 0x000ee20008000a00 */
[----:B------:R-:W-:Y:S02]  /*03f0*/  UISETP.EQ.U32.AND UP1, UPT, UR4, URZ, UPT ;  /* 0x000000ff0400728c */ /* 0x000fe4000bf22070 */
[----:B------:R-:W-:Y:S02]  /*0400*/  UPLOP3.LUT UP2, UPT, UPT, UPT, UPT, 0x80, 0x8 ;  /* 0x000000000008789c */ /* 0x000fe40003f4f070 */
[----:B---3--:R-:W-:-:S04]  /*0410*/  UISETP.NE.U32.AND UP0, UPT, UR6, URZ, UPT ;  /* 0x000000ff0600728c */ /* 0x008fc8000bf05070 */
[----:B------:R-:W-:-:S04]  /*0420*/  UISETP.NE.AND.EX UP0, UPT, UR7, URZ, UPT, UP0 ;  /* 0x000000ff0700728c */ /* 0x000fc8000bf05300 */
[----:B------:R-:W-:-:S04]  /*0430*/  UISETP.EQ.OR.EX UP3, UPT, UR5, URZ, !UP0, UP1 ;  /* 0x000000ff0500728c */ /* 0x000fc8000c762710 */
[----:B------:R-:W-:-:S05]  /*0440*/  UP2UR UR53, UPR, URZ, 0x8 ;  /* 0x00000008ff357883 */ /* 0x000fca0008000000 */
[----:B------:R-:W-:Y:S07]  /*0450*/  BRA.U !UP3, `(.L_x_8) ;  /* 0x000000010b207547 */ /* 0x000fee000b800000 */
[----:B------:R-:W-:Y:S01]  /*0460*/  UISETP.NE.U32.AND UP2, UPT, UR4, URZ, UPT ;  /* 0x000000ff0400728c */ /* 0x000fe2000bf45070 */
[----:B-----5:R-:W-:Y:S01]  /*0470*/  FSETP.NEU.AND P0, PT, R49, RZ, PT ;  /* 0x000000ff3100720b */ /* 0x020fe20003f0d000 */
[----:B------:R-:W-:Y:S02]  /*0480*/  USEL UR4, URZ, 0xffffffff, UP0 ;  /* 0xffffffffff047887 */ /* 0x000fe40008000000 */
[----:B------:R-:W-:-:S10]  /*0490*/  UISETP.NE.AND.EX UP2, UPT, UR5, URZ, UPT, UP2 ;  /* 0x000000ff0500728c */ /* 0x000fd4000bf45320 */
[----:B------:R-:W-:Y:S01]  /*04a0*/  VOTEU.ANY UP1, P0 ;  /* 0x0000000000ff7886 */ /* 0x000fe20000020100 */
[----:B------:R-:W-:-:S04]  /*04b0*/  @!UP2 USEL UR4, URZ, 0xffffffff, UP1 ;  /* 0xffffffffff04a887 */ /* 0x000fc80008800000 */
[----:B------:R-:W-:-:S04]  /*04c0*/  ULOP3.LUT UR4, UR4, 0x1, URZ, 0xc0, !UPT ;  /* 0x0000000104047892 */ /* 0x000fc8000f8ec0ff */
[----:B------:R-:W-:-:S11]  /*04d0*/  UISETP.NE.U32.AND UP2, UPT, UR4, 0x1, UPT ;  /* 0x000000010400788c */ /* 0x000fd6000bf45070 */
.L_x_8:
[----:B-12---:R-:W1:Y:S01]  /*04e0*/  SHFL.IDX PT, R2, R113, RZ, 0x1f ;  /* 0x00001fff71027589 */ /* 0x006e6200000e0000 */
[----:B------:R-:W-:-:S04]  /*04f0*/  UISETP.NE.AND UP1, UPT, UR8, 0x2, UPT ;  /* 0x000000020800788c */ /* 0x000fc8000bf25270 */
[----:B------:R-:W-:Y:S01]  /*0500*/  USEL UR6, URZ, 0x1, UP1 ;  /* 0x00000001ff067887 */ /* 0x000fe20008800000 */
[----:B-1----:R-:W-:-:S13]  /*0510*/  ISETP.NE.AND P0, PT, R2, RZ, PT ;  /* 0x000000ff0200720c */ /* 0x002fda0003f05270 */
[----:B------:R-:W-:Y:S05]  /*0520*/  @P0 BRA `(.L_x_9) ;  /* 0x0000000000bc0947 */ /* 0x000fea0003800000 */
[----:B------:R-:W-:Y:S01]  /*0530*/  ELECT P0, URZ, PT ;  /* 0x0000000000ff782f */ /* 0x000fe20003800000 */
[----:B------:R-:W-:-:S12]  /*0540*/  BSSY.RECONVERGENT B0, `(.L_x_9) ;  /* 0x000002d000007945 */ /* 0x000fd80003800200 */
[----:B------:R-:W-:Y:S05]  /*0550*/  @!P0 BRA `(.L_x_10) ;  /* 0x0000000000ac8947 */ /* 0x000fea0003800000 */
[----:B------:R-:W1:Y:S01]  /*0560*/  S2UR UR5, SR_CgaCtaId ;  /* 0x00000000000579c3 */ /* 0x000e620000008800 */
[----:B------:R-:W-:Y:S01]  /*0570*/  UMOV UR7, 0x400 ;  /* 0x0000040000077882 */ /* 0x000fe20000000000 */
[----:B------:R-:W-:Y:S02]  /*0580*/  UMOV UR4, 0x1 ;  /* 0x0000000100047882 */ /* 0x000fe40000000000 */
[----:B------:R-:W-:-:S04]  /*0590*/  UIADD3 UR10, UPT, UPT, -UR4, 0x100000, URZ ;  /* 0x00100000040a7890 */ /* 0x000fc8000fffe1ff */
[----:B------:R-:W-:Y:S02]  /*05a0*/  USHF.L.U32 UR11, UR10, 0xb, URZ ;  /* 0x0000000b0a0b7899 */ /* 0x000fe400080006ff */
[----:B------:R-:W-:Y:S02]  /*05b0*/  USHF.L.U32 UR10, UR10, 0x1, URZ ;  /* 0x000000010a0a7899 */ /* 0x000fe400080006ff */
[----:B-1----:R-:W-:Y:S01]  /*05c0*/  ULEA UR5, UR5, UR7, 0x18 ;  /* 0x0000000705057291 */ /* 0x002fe2000f8ec0ff */
[----:B------:R-:W1:Y:S11]  /*05d0*/  FENCE.VIEW.ASYNC.S ;  /* 0x00000000000073c6 */ /* 0x000e760000000000 */
[----:B-1----:R1:W2:Y:S01]  /*05e0*/  SYNCS.EXCH.64 URZ, [UR5], UR10 ;  /* 0x0000000a05ff75b2 */ /* 0x0022a20008000100 */
[----:B------:R1:W3:Y:S01]  /*05f0*/  SYNCS.EXCH.64 URZ, [UR5+0x88], UR10 ;  /* 0x0000880a05ff75b2 */ /* 0x0002e20008000100 */
[----:B------:R1:W4:Y:S01]  /*0600*/  SYNCS.EXCH.64 URZ, [UR5+0x8], UR10 ;  /* 0x0000080a05ff75b2 */ /* 0x0003220008000100 */
[----:B------:R1:W1:Y:S01]  /*0610*/  SYNCS.EXCH.64 URZ, [UR5+0x90], UR10 ;  /* 0x0000900a05ff75b2 */ /* 0x0002620008000100 */
        /* <DEDUP_REMOVED lines=30> */
[----:B--234-:R-:W-:Y:S01]  /*0800*/  NOP ;  /* 0x0000000000007918 */ /* 0x01cfe20000000000 */
.L_x_10:
[----:B-1----:R-:W-:Y:S05]  /*0810*/  BSYNC.RECONVERGENT B0 ;  /* 0x0000000000007941 */ /* 0x002fea0003800200 */
.L_x_9:
[----:B------:R-:W1:Y:S01]  /*0820*/  SHFL.IDX PT, R2, R113, RZ, 0x1f ;  /* 0x00001fff71027589 */ /* 0x000e6200000e0000 */
[----:B------:R-:W-:Y:S01]  /*0830*/  NOP ;  /* 0x0000000000007918 */ /* 0x000fe20000000000 */
[----:B-1----:R-:W-:-:S13]  /*0840*/  ISETP.NE.AND P0, PT, R2, 0x1, PT ;  /* 0x000000010200780c */ /* 0x002fda0003f05270 */
[----:B------:R-:W-:Y:S05]  /*0850*/  @P0 BRA `(.L_x_11) ;  /* 0x0000000000480947 */ /* 0x000fea0003800000 */
[----:B------:R-:W1:Y:S01]  /*0860*/  S2UR UR7, SR_CgaCtaId ;  /* 0x00000000000779c3 */ /* 0x000e620000008800 */
[----:B------:R-:W-:Y:S01]  /*0870*/  UMOV UR9, 0x400 ;  /* 0x0000040000097882 */ /* 0x000fe20000000000 */
[----:B------:R-:W-:Y:S01]  /*0880*/  UMOV UR5, 0x20 ;  /* 0x0000002000057882 */ /* 0x000fe20000000000 */
[----:B------:R-:W-:Y:S01]  /*0890*/  UMOV UR4, 0x80 ;  /* 0x0000008000047882 */ /* 0x000fe20000000000 */
[----:B------:R-:W-:-:S04]  /*08a0*/  UIADD3 UR10, UPT, UPT, -UR5, 0x100000, URZ ;  /* 0x00100000050a7890 */ /* 0x000fc8000fffe1ff */
[----:B------:R-:W-:Y:S02]  /*08b0*/  USHF.L.U32 UR11, UR10, 0xb, URZ ;  /* 0x0000000b0a0b7899 */ /* 0x000fe400080006ff */
[----:B------:R-:W-:Y:S02]  /*08c0*/  USHF.L.U32 UR10, UR10, 0x1, URZ ;  /* 0x000000010a0a7899 */ /* 0x000fe400080006ff */
[----:B------:R-:W-:-:S04]  /*08d0*/  UIADD3 UR4, UPT, UPT, -UR4, 0x100000, URZ ;  /* 0x0010000004047890 */ /* 0x000fc8000fffe1ff */
[----:B------:R-:W-:Y:S02]  /*08e0*/  USHF.L.U32 UR5, UR4, 0xb, URZ ;  /* 0x0000000b04057899 */ /* 0x000fe400080006ff */
[----:B------:R-:W-:Y:S01]  /*08f0*/  USHF.L.U32 UR4, UR4, 0x1, URZ ;  /* 0x0000000104047899 */ /* 0x000fe200080006ff */
[----:B------:R-:W-:Y:S01]  /*0900*/  ELECT P0, URZ, PT ;  /* 0x0000000000ff782f */ /* 0x000fe20003800000 */
[----:B-1----:R-:W-:Y:S01]  /*0910*/  ULEA UR7, UR7, UR9, 0x18 ;  /* 0x0000000907077291 */ /* 0x002fe2000f8ec0ff */
[----:B------:R-:W1:Y:S11]  /*0920*/  FENCE.VIEW.ASYNC.S ;  /* 0x00000000000073c6 */ /* 0x000e760000000000 */
[----:B-1----:R1:W2:Y:S01]  /*0930*/  SYNCS.EXCH.64 URZ, [UR7+0x110], UR10 ;  /* 0x0001100a07ff75b2 */ /* 0x0022a20008000100 */
[----:B------:R1:W3:Y:S01]  /*0940*/  SYNCS.EXCH.64 URZ, [UR7+0x120], UR4 ;  /* 0x0001200407ff75b2 */ /* 0x0002e20008000100 */
[----:B------:R1:W4:Y:S01]  /*0950*/  SYNCS.EXCH.64 URZ, [UR7+0x118], UR10 ;  /* 0x0001180a07ff75b2 */ /* 0x0003220008000100 */
[----:B------:R1:W1:Y:S01]  /*0960*/  SYNCS.EXCH.64 URZ, [UR7+0x128], UR4 ;  /* 0x0001280407ff75b2 */ /* 0x0002620008000100 */
[----:B------:R-:W-:Y:S01]  /*0970*/  NOP ;  /* 0x0000000000007918 */ /* 0x000fe20000000000 */
.L_x_11:
[----:B------:R-:W2:Y:S01]  /*0980*/  SHFL.IDX PT, R2, R113, RZ, 0x1f ;  /* 0x00001fff71027589 */ /* 0x000ea200000e0000 */
[----:B------:R-:W-:Y:S01]  /*0990*/  NOP ;  /* 0x0000000000007918 */ /* 0x000fe20000000000 */
[----:B--2---:R-:W-:-:S13]  /*09a0*/  ISETP.NE.AND P0, PT, R2, 0x3, PT ;  /* 0x000000030200780c */ /* 0x004fda0003f05270 */
[----:B------:R-:W-:Y:S05]  /*09b0*/  @P0 BRA `(.L_x_12) ;  /* 0x0000000000300947 */ /* 0x000fea0003800000 */
[----:B-1----:R-:W1:Y:S01]  /*09c0*/  S2UR UR5, SR_CgaCtaId ;  /* 0x00000000000579c3 */ /* 0x002e620000008800 */
[----:B------:R-:W-:Y:S01]  /*09d0*/  UMOV UR7, 0x400 ;  /* 0x0000040000077882 */ /* 0x000fe20000000000 */
[----:B------:R-:W-:Y:S01]  /*09e0*/  UMOV UR4, 0x20 ;  /* 0x0000002000047882 */ /* 0x000fe20000000000 */
[----:B------:R-:W-:Y:S01]  /*09f0*/  ELECT P0, URZ, PT ;  /* 0x0000000000ff782f */ /* 0x000fe20003800000 */
[----:B------:R-:W-:-:S04]  /*0a00*/  UIADD3 UR10, UPT, UPT, -UR4, 0x100000, URZ ;  /* 0x00100000040a7890 */ /* 0x000fc8000fffe1ff */
[----:B------:R-:W-:Y:S02]  /*0a10*/  USHF.L.U32 UR11, UR10, 0xb, URZ ;  /* 0x0000000b0a0b7899 */ /* 0x000fe400080006ff */
[----:B------:R-:W-:Y:S02]  /*0a20*/  USHF.L.U32 UR10, UR10, 0x1, URZ ;  /* 0x000000010a0a7899 */ /* 0x000fe400080006ff */
[----:B-1----:R-:W-:Y:S01]  /*0a30*/  ULEA UR5, UR5, UR7, 0x18 ;  /* 0x0000000705057291 */ /* 0x002fe2000f8ec0ff */
[----:B------:R-:W1:Y:S11]  /*0a40*/  FENCE.VIEW.ASYNC.S ;  /* 0x00000000000073c6 */ /* 0x000e760000000000 */
[----:B-1----:R2:W1:Y:S01]  /*0a50*/  SYNCS.EXCH.64 URZ, [UR5+0x130], UR10 ;  /* 0x0001300a05ff75b2 */ /* 0x0024620008000100 */
[----:B------:R2:W1:Y:S02]  /*0a60*/  SYNCS.EXCH.64 URZ, [UR5+0x138], UR10 ;  /* 0x0001380a05ff75b2 */ /* 0x0004640008000100 */
[----:B--2---:R-:W-:Y:S01]  /*0a70*/  NOP ;  /* 0x0000000000007918 */ /* 0x004fe20000000000 */
.L_x_12:
[----:B------:R-:W2:Y:S01]  /*0a80*/  SHFL.IDX PT, R2, R113, RZ, 0x1f ;  /* 0x00001fff71027589 */ /* 0x000ea200000e0000 */
[----:B------:R-:W-:Y:S01]  /*0a90*/  NOP ;  /* 0x0000000000007918 */ /* 0x000fe20000000000 */
[----:B--2---:R-:W-:-:S13]  /*0aa0*/  ISETP.NE.AND P0, PT, R2, 0x4, PT ;  /* 0x000000040200780c */ /* 0x004fda0003f05270 */
[----:B------:R-:W-:Y:S05]  /*0ab0*/  @P0 BRA `(.L_x_13) ;  /* 0x0000000000440947 */ /* 0x000fea0003800000 */
[----:B-1----:R-:W1:Y:S01]  /*0ac0*/  S2UR UR5, SR_CgaCtaId ;  /* 0x00000000000579c3 */ /* 0x002e620000008800 */
[----:B------:R-:W-:Y:S01]  /*0ad0*/  UMOV UR9, 0x100 ;  /* 0x0000010000097882 */ /* 0x000fe20000000000 */
[----:B------:R-:W-:Y:S01]  /*0ae0*/  UMOV UR7, 0x400 ;  /* 0x0000040000077882 */ /* 0x000fe20000000000 */
[----:B------:R-:W-:Y:S01]  /*0af0*/  USEL UR9, UR9, 0xe0, UP2 ;  /* 0x000000e009097887 */ /* 0x000fe20009000000 */
[----:B------:R-:W-:Y:S01]  /*0b00*/  UMOV UR4, 0x1 ;  /* 0x0000000100047882 */ /* 0x000fe20000000000 */
[----:B------:R-:W-:Y:S01]  /*0b10*/  ELECT P0, URZ, PT ;  /* 0x0000000000ff782f */ /* 0x000fe20003800000 */
[----:B------:R-:W-:-:S04]  /*0b20*/  UIADD3 UR10, UPT, UPT, -UR4, 0x100000, URZ ;  /* 0x00100000040a7890 */ /* 0x000fc8000fffe1ff */
[----:B------:R-:W-:Y:S02]  /*0b30*/  USHF.L.U32 UR11, UR10, 0xb, URZ ;  /* 0x0000000b0a0b7899 */ /* 0x000fe400080006ff */
[----:B------:R-:W-:Y:S02]  /*0b40*/  USHF.L.U32 UR10, UR10, 0x1, URZ ;  /* 0x000000010a0a7899 */ /* 0x000fe400080006ff */
        /* <DEDUP_REMOVED lines=8> */
.L_x_13:
[----:B------:R-:W2:Y:S01]  /*0bd0*/  SHFL.IDX PT, R2, R113, RZ, 0x1f ;  /* 0x00001fff71027589 */ /* 0x000ea200000e0000 */
[----:B------:R-:W-:Y:S01]  /*0be0*/  NOP ;  /* 0x0000000000007918 */ /* 0x000fe20000000000 */
[----:B--2---:R-:W-:-:S13]  /*0bf0*/  ISETP.NE.AND P0, PT, R2, 0x5, PT ;  /* 0x000000050200780c */ /* 0x004fda0003f05270 */
[----:B------:R-:W-:Y:S05]  /*0c00*/  @P0 BRA `(.L_x_14) ;  /* 0x0000000000480947 */ /* 0x000fea0003800000 */
[----:B-1----:R-:W1:Y:S01]  /*0c10*/  S2UR UR7, SR_CgaCtaId ;  /* 0x00000000000779c3 */ /* 0x002e620000008800 */
        /* <DEDUP_REMOVED lines=12> */
[----:B-1----:R2:W1:Y:S01]  /*0ce0*/  SYNCS.EXCH.64 URZ, [UR7+0x150], UR10 ;  /* 0x0001500a07ff75b2 */ /* 0x0024620008000100 */
[----:B------:R2:W1:Y:S01]  /*0cf0*/  SYNCS.EXCH.64 URZ, [UR7+0x160], UR4 ;  /* 0x0001600407ff75b2 */ /* 0x0004620008000100 */
[----:B------:R2:W1:Y:S01]  /*0d00*/  SYNCS.EXCH.64 URZ, [UR7+0x158], UR10 ;  /* 0x0001580a07ff75b2 */ /* 0x0004620008000100 */
[----:B------:R2:W1:Y:S02]  /*0d10*/  SYNCS.EXCH.64 URZ, [UR7+0x168], UR4 ;  /* 0x0001680407ff75b2 */ /* 0x0004640008000100 */
[----:B--2---:R-:W-:Y:S01]  /*0d20*/  NOP ;  /* 0x0000000000007918 */ /* 0x004fe20000000000 */
.L_x_14:
[----:B-1----:R-:W1:Y:S01]  /*0d30*/  S2UR UR5, SR_CTAID.X ;  /* 0x00000000000579c3 */ /* 0x002e620000002500 */
[----:B------:R-:W-:-:S05]  /*0d40*/  CS2R.32 R101, SR_CgaSize ;  /* 0x0000000000657805 */ /* 0x000fca0000008a00 */
[----:B------:R-:W-:-:S05]  /*0d50*/  IMAD R101, R101, -0xa0, RZ ;  /* 0xffffff6065657824 */ /* 0x000fca00078e02ff */
[----:B------:R-:W-:-:S14]  /*0d60*/  R2UR UR9, R101 ;  /* 0x00000000650972ca */ /* 0x000fdc00000e0000 */
[----:B------:R-:W2:Y:S01]  /*0d70*/  LDCU UR9, c[0x0][UR9+0x2b0] ;  /* 0x00005600090977ac */ /* 0x000ea20008000800 */
[----:B------:R-:W-:Y:S01]  /*0d80*/  NOP ;  /* 0x0000000000007918 */ /* 0x000fe20000000000 */
[----:B------:R-:W-:-:S05]  /*0d90*/  CS2R.32 R101, SR_CgaSize ;  /* 0x0000000000657805 */ /* 0x000fca0000008a00 */
[----:B------:R-:W-:-:S05]  /*0da0*/  IMAD R101, R101, -0xa0, RZ ;  /* 0xffffff6065657824 */ /* 0x000fca00078e02ff */
[----:B------:R-:W-:-:S14]  /*0db0*/  R2UR UR7, R101 ;  /* 0x00000000650772ca */ /* 0x000fdc00000e0000 */
[----:B------:R-:W3:Y:S01]  /*0dc0*/  LDCU UR7, c[0x0][UR7+0x2b4] ;  /* 0x00005680070777ac */ /* 0x000ee20008000800 */
[----:B------:R-:W4:Y:S08]  /*0dd0*/  S2UR UR4, SR_CTAID.Y ;  /* 0x00000000000479c3 */ /* 0x000f300000002600 */
[----:B------:R-:W3:Y:S01]  /*0de0*/  LDC R10, c[0x0][0xb24] ;  /* 0x0002c900ff0a7b82 */ /* 0x000ee20000000800 */
[----:B-1----:R-:W-:-:S02]  /*0df0*/  I2FP.F32.U32 R101, UR5 ;  /* 0x0000000500657c45 */ /* 0x002fc40008201000 */
[----:B------:R-:W-:-:S05]  /*0e00*/  CS2R.32 R3, SR_CgaSize ;  /* 0x0000000000037805 */ /* 0x000fca0000008a00 */
[----:B------:R-:W-:-:S06]  /*0e10*/  IMAD R3, R3, -0xa0, RZ ;  /* 0xffffff6003037824 */ /* 0x000fcc00078e02ff */
[----:B------:R-:W1:Y:S01]  /*0e20*/  LDC R3, c[0x0][R3+0x2a0] ;  /* 0x0000a80003037b82 */ /* 0x000e620000000800 */
[----:B------:R-:W-:Y:S01]  /*0e30*/  MOV R17, UR5 ;  /* 0x0000000500117c02 */ /* 0x000fe20008000f00 */
[----:B--2---:R-:W-:Y:S01]  /*0e40*/  FMUL R101, R101, UR9 ;  /* 0x0000000965657c20 */ /* 0x004fe20008400000 */
[----:B----4-:R-:W-:Y:S02]  /*0e50*/  I2FP.F32.U32 R100, UR4 ;  /* 0x0000000400647c45 */ /* 0x010fe40008201000 */
[----:B------:R-:W-:-:S05]  /*0e60*/  CS2R.32 R2, SR_CgaSize ;  /* 0x0000000000027805 */ /* 0x000fca0000008a00 */
[----:B------:R-:W-:-:S06]  /*0e70*/  IMAD R2, R2, -0xa0, RZ ;  /* 0xffffff6002027824 */ /* 0x000fcc00078e02ff */
[----:B------:R-:W2:Y:S01]  /*0e80*/  LDC R2, c[0x0][R2+0x2a4] ;  /* 0x0000a90002027b82 */ /* 0x000ea20000000800 */
[----:B------:R-:W-:Y:S01]  /*0e90*/  MOV R14, UR4 ;  /* 0x00000004000e7c02 */ /* 0x000fe20008000f00 */
[----:B------:R-:W4:Y:S01]  /*0ea0*/  F2I.U32.TRUNC.NTZ R101, R101 ;  /* 0x0000006500657305 */ /* 0x000f22000020f000 */
[----:B---3--:R-:W-:-:S05]  /*0eb0*/  FMUL R100, R100, UR7 ;  /* 0x0000000764647c20 */ /* 0x008fca0008400000 */
[----:B------:R-:W-:Y:S01]  /*0ec0*/  BAR.SYNC.DEFER_BLOCKING 0x0 ;  /* 0x0000000000007b1d */ /* 0x000fe20000010000 */
[----:B------:R-:W-:-:S05]  /*0ed0*/  ISETP.GE.AND P0, PT, R10, 0x1, PT ;  /* 0x000000010a00780c */ /* 0x000fca0003f06270 */
[----:B------:R-:W3:Y:S02]  /*0ee0*/  F2I.U32.TRUNC.NTZ R100, R100 ;  /* 0x0000006400647305 */ /* 0x000ee4000020f000 */
[----:B------:R-:W2:Y:S01]  /*0ef0*/  S2UR UR56, SR_CTAID.Z ;  /* 0x00000000003879c3 */ /* 0x000ea20000002700 */
[----:B----4-:R-:W-:-:S05]  /*0f00*/  IADD3 R101, PT, PT, -R101, RZ, RZ ;  /* 0x000000ff65657210 */ /* 0x010fca0007ffe1ff */
[----:B-1----:R-:W-:Y:S01]  /*0f10*/  IMAD R101, R3, R101, UR5 ;  /* 0x0000000503657e24 */ /* 0x002fe2000f8e0265 */
[----:B---3--:R-:W-:-:S05]  /*0f20*/  IADD3 R100, PT, PT, -R100, RZ, RZ ;  /* 0x000000ff64647210 */ /* 0x008fca0007ffe1ff */
[----:B--2---:R-:W-:Y:S01]  /*0f30*/  IMAD R100, R2, R100, UR4 ;  /* 0x0000000402647e24 */ /* 0x004fe2000f8e0264 */
[----:B------:R-:W-:Y:S06]  /*0f40*/  @!P0 BRA `(.L_x_15) ;  /* 0x0000000000b88947 */ /* 0x000fec0003800000 */
[----:B------:R-:W1:Y:S01]  /*0f50*/  LDC.64 R4, c[0x0][0xb18] ;  /* 0x0002c600ff047b82 */ /* 0x000e620000000a00 */
[----:B------:R-:W-:-:S07]  /*0f60*/  ISETP.NE.AND P0, PT, R10, 0x1, PT ;  /* 0x000000010a00780c */ /* 0x000fce0003f05270 */
[----:B------:R-:W2:Y:S08]  /*0f70*/  LDC R9, c[0x0][0xb0c] ;  /* 0x0002c300ff097b82 */ /* 0x000eb00000000800 */
[----:B------:R-:W3:Y:S08]  /*0f80*/  LDC R12, c[0x0][0x370] ;  /* 0x0000dc00ff0c7b82 */ /* 0x000ef00000000800 */
[----:B------:R-:W4:Y:S01]  /*0f90*/  LDC R11, c[0x0][0x374] ;  /* 0x0000dd00ff0b7b82 */ /* 0x000f220000000800 */
[----:B-1----:R-:W-:-:S07]  /*0fa0*/  ISETP.NE.AND P1, PT, R4, 0x1, PT ;  /* 0x000000010400780c */ /* 0x002fce0003f25270 */
[----:B------:R-:W3:Y:S01]  /*0fb0*/  LDC.64 R6, c[0x0][0xb10] ;  /* 0x0002c400ff067b82 */ /* 0x000ee20000000a00 */
[----:B--2---:R-:W-:-:S07]  /*0fc0*/  ISETP.NE.AND P2, PT, R9, 0x1, PT ;  /* 0x000000010900780c */ /* 0x004fce0003f45270 */
[----:B------:R-:W1:Y:S08]  /*0fd0*/  LDC R8, c[0x0][0xb20] ;  /* 0x0002c800ff087b82 */ /* 0x000e700000000800 */
[----:B------:R-:W2:Y:S01]  /*0fe0*/  LDC.64 R2, c[0x0][0xb28] ;  /* 0x0002ca00ff027b82 */ /* 0x000ea20000000a00 */
[----:B----4-:R-:W-:-:S04]  /*0ff0*/  IMAD.HI.U32 R13, R11, R5, RZ ;  /* 0x000000050b0d7227 */ /* 0x010fc800078e00ff */
[----:B------:R-:W-:-:S04]  /*1000*/  IMAD.HI.U32 R5, R14, R5, RZ ;  /* 0x000000050e057227 */ /* 0x000fc800078e00ff */
[----:B---3--:R-:W-:-:S05]  /*1010*/  IMAD.HI.U32 R15, R12, R6, RZ ;  /* 0x000000060c0f7227 */ /* 0x008fca00078e00ff */
[-C--:B------:R-:W-:Y:S01]  /*1020*/  @P2 SHF.R.U32.HI R12, RZ, R7.reuse, R15 ;  /* 0x00000007ff0c2219 */ /* 0x080fe2000001160f */
[----:B------:R-:W-:Y:S01]  /*1030*/  IMAD.HI.U32 R15, R17, R6, RZ ;  /* 0x00000006110f7227 */ /* 0x000fe200078e00ff */
[-C--:B-1----:R-:W-:Y:S02]  /*1040*/  @P1 SHF.R.U32.HI R11, RZ, R8.reuse, R13 ;  /* 0x00000008ff0b1219 */ /* 0x082fe4000001160d */
[----:B------:R-:W-:Y:S02]  /*1050*/  SHF.R.U32.HI R5, RZ, R8, R5 ;  /* 0x00000008ff057219 */ /* 0x000fe40000011605 */
[----:B------:R-:W-:Y:S02]  /*1060*/  SHF.R.U32.HI R15, RZ, R7, R15 ;  /* 0x00000007ff0f7219 */ /* 0x000fe4000001160f */
[----:B------:R-:W-:Y:S01]  /*1070*/  SEL R5, R14, R5, !P1 ;  /* 0x000000050e057207 */ /* 0x000fe20004800000 */
[----:B--2---:R-:W-:Y:S01]  /*1080*/  IMAD.HI.U32 R13, R11, R2, RZ ;  /* 0x000000020b0d7227 */ /* 0x004fe200078e00ff */
[----:B------:R-:W-:-:S03]  /*1090*/  SEL R15, R17, R15, !P2 ;  /* 0x0000000f110f7207 */ /* 0x000fc60005000000 */
[----:B------:R-:W-:Y:S01]  /*10a0*/  IMAD.HI.U32 R6, R12, R2, RZ ;  /* 0x000000020c067227 */ /* 0x000fe200078e00ff */
[----:B------:R-:W-:-:S04]  /*10b0*/  @P0 SHF.R.U32.HI R11, RZ, R3, R13 ;  /* 0x00000003ff0b0219 */ /* 0x000fc8000001160d */
[----:B------:R-:W-:Y:S01]  /*10c0*/  @P0 SHF.R.U32.HI R12, RZ, R3, R6 ;  /* 0x00000003ff0c0219 */ /* 0x000fe20000011606 */
[----:B------:R-:W-:-:S04]  /*10d0*/  IMAD R11, R11, R10, RZ ;  /* 0x0000000a0b0b7224 */ /* 0x000fc800078e02ff */
[----:B------:R-:W-:Y:S01]  /*10e0*/  IMAD R6, R12, R10, RZ ;  /* 0x0000000a0c067224 */ /* 0x000fe200078e02ff */
[----:B------:R-:W-:-:S04]  /*10f0*/  ISETP.GE.AND P1, PT, R5, R11, PT ;  /* 0x0000000b0500720c */ /* 0x000fc80003f26270 */
[----:B------:R-:W-:Y:S01]  /*1100*/  ISETP.GE.OR P1, PT, R15, R6, P1 ;  /* 0x000000060f00720c */ /* 0x000fe20000f26670 */
[----:B------:R-:W-:-:S05]  /*1110*/  IMAD.HI.U32 R6, R5, R2, RZ ;  /* 0x0000000205067227 */ /* 0x000fca00078e00ff */
[----:B------:R-:W-:-:S04]  /*1120*/  SHF.R.U32.HI R6, RZ, R3, R6 ;  /* 0x00000003ff067219 */ /* 0x000fc80000011606 */
[----:B------:R-:W-:-:S03]  /*1130*/  SEL R6, R5, R6, !P0 ;  /* 0x0000000605067207 */ /* 0x000fc60004000000 */
[----:B------:R-:W-:Y:S01]  /*1140*/  @!P1 IMAD.HI.U32 R7, R15, R2, RZ ;  /* 0x000000020f079227 */ /* 0x000fe200078e00ff */
[----:B------:R-:W-:-:S04]  /*1150*/  IADD3 R2, PT, PT, -R6, RZ, RZ ;  /* 0x000000ff06027210 */ /* 0x000fc80007ffe1ff */
[----:B------:R-:W-:Y:S01]  /*1160*/  @!P1 SHF.R.U32.HI R3, RZ, R3, R7 ;  /* 0x00000003ff039219 */ /* 0x000fe20000011607 */
[----:B------:R-:W-:Y:S01]  /*1170*/  IMAD R2, R10, R2, R5 ;  /* 0x000000020a027224 */ /* 0x000fe200078e0205 */
[----:B------:R-:W-:Y:S02]  /*1180*/  IADD3 R7, PT, PT, -R5, RZ, RZ ;  /* 0x000000ff05077210 */ /* 0x000fe40007ffe1ff */
[----:B------:R-:W-:-:S03]  /*1190*/  @!P1 SEL R3, R15, R3, !P0 ;  /* 0x000000030f039207 */ /* 0x000fc60004000000 */
[----:B------:R-:W-:Y:S02]  /*11a0*/  IMAD R7, R4, R7, R14 ;  /* 0x0000000704077224 */ /* 0x000fe400078e020e */
[--C-:B------:R-:W-:Y:S02]  /*11b0*/  @!P1 IMAD.IADD R6, R6, 0x1, -R3.reuse ;  /* 0x0000000106069824 */ /* 0x100fe400078e0a03 */
[----:B------:R-:W-:Y:S01]  /*11c0*/  @!P1 IMAD R3, R2, R12, R3 ;  /* 0x0000000c02039224 */ /* 0x000fe200078e0203 */
[----:B------:R-:W-:Y:S01]  /*11d0*/  IADD3 R2, PT, PT, -R15, RZ, RZ ;  /* 0x000000ff0f027210 */ /* 0x000fe20007ffe1ff */
[----:B------:R-:W-:Y:S02]  /*11e0*/  @!P1 IMAD R5, R6, R10, R15 ;  /* 0x0000000a06059224 */ /* 0x000fe400078e020f */
[----:B------:R-:W-:Y:S02]  /*11f0*/  @!P1 IMAD.MOV.U32 R15, RZ, RZ, R3 ;  /* 0x000000ffff0f9224 */ /* 0x000fe400078e0003 */
[----:B------:R-:W-:-:S02]  /*1200*/  IMAD R2, R9, R2, R17 ;  /* 0x0000000209027224 */ /* 0x000fc400078e0211 */
[----:B------:R-:W-:Y:S02]  /*1210*/  IMAD R14, R5, R4, R7 ;  /* 0x00000004050e7224 */ /* 0x000fe400078e0207 */
[----:B------:R-:W-:Y:S02]  /*1220*/  IMAD R17, R15, R9, R2 ;  /* 0x000000090f117224 */ /* 0x000fe400078e0202 */
.L_x_15:
[----:B------:R-:W1:Y:S01]  /*1230*/  LDCU UR4, c[0x0][0xb30] ;  /* 0x00016600ff0477ac */ /* 0x000e620008000800 */
[----:B------:R-:W2:Y:S08]  /*1240*/  S2UR UR45, SR_CgaCtaId ;  /* 0x00000000002d79c3 */ /* 0x000eb00000008800 */
[----:B------:R-:W3:Y:S01]  /*1250*/  LDC R40, c[0x0][0xb24] ;  /* 0x0002c900ff287b82 */ /* 0x000ee20000000800 */
[----:B-1----:R-:W-:-:S09]  /*1260*/  UISETP.NE.AND UP1, UPT, UR4, 0x1, UPT ;  /* 0x000000010400788c */ /* 0x002fd2000bf25270 */
[----:B--2---:R-:W-:Y:S05]  /*1270*/  BRA.U UP1, `(.L_x_16) ;  /* 0x0000000101407547 */ /* 0x004fea000b800000 */
[----:B------:R-:W1:Y:S08]  /*1280*/  LDC.64 R4, c[0x0][0xb10] ;  /* 0x0002c400ff047b82 */ /* 0x000e700000000a00 */
[----:B------:R-:W2:Y:S08]  /*1290*/  LDC.64 R2, c[0x0][0xb18] ;  /* 0x0002c600ff027b82 */ /* 0x000eb00000000a00 */
[----:B------:R-:W4:Y:S08]  /*12a0*/  LDC R6, c[0x0][0xb20] ;  /* 0x0002c800ff067b82 */ /* 0x000f300000000800 */
[----:B------:R-:W3:Y:S01]  /*12b0*/  LDC R7, c[0x0][0xb0c] ;  /* 0x0002c300ff077b82 */ /* 0x000ee20000000800 */
[----:B-1----:R-:W-:-:S05]  /*12c0*/  IMAD.HI.U32 R4, R17, R4, RZ ;  /* 0x0000000411047227 */ /* 0x002fca00078e00ff */
[----:B------:R-:W-:Y:S01]  /*12d0*/  SHF.R.U32.HI R4, RZ, R5, R4 ;  /* 0x00000005ff047219 */ /* 0x000fe20000011604 */
[----:B--2---:R-:W-:Y:S01]  /*12e0*/  IMAD.HI.U32 R3, R14, R3, RZ ;  /* 0x000000030e037227 */ /* 0x004fe200078e00ff */
[----:B------:R-:W-:-:S04]  /*12f0*/  ISETP.NE.AND P0, PT, R2, 0x1, PT ;  /* 0x000000010200780c */ /* 0x000fc80003f05270 */
[----:B----4-:R-:W-:-:S04]  /*1300*/  SHF.R.U32.HI R3, RZ, R6, R3 ;  /* 0x00000006ff037219 */ /* 0x010fc80000011603 */
[----:B------:R-:W-:Y:S02]  /*1310*/  SEL R3, R14, R3, !P0 ;  /* 0x000000030e037207 */ /* 0x000fe40004000000 */
[----:B---3--:R-:W-:-:S04]  /*1320*/  ISETP.NE.AND P1, PT, R7, 0x1, PT ;  /* 0x000000010700780c */ /* 0x008fc80003f25270 */
[----:B------:R-:W-:-:S05]  /*1330*/  SEL R4, R17, R4, !P1 ;  /* 0x0000000411047207 */ /* 0x000fca0004800000 */
[----:B------:R-:W-:Y:S02]  /*1340*/  IMAD.IADD R5, R3, 0x1, -R4 ;  /* 0x0000000103057824 */ /* 0x000fe400078e0a04 */
[----:B------:R-:W-:Y:S02]  /*1350*/  IMAD.IADD R3, R4, 0x1, -R3 ;  /* 0x0000000104037824 */ /* 0x000fe400078e0a03 */
[----:B------:R-:W-:Y:S02]  /*1360*/  IMAD R17, R5, R7, R17 ;  /* 0x0000000705117224 */ /* 0x000fe400078e0211 */
[----:B------:R-:W-:-:S07]  /*1370*/  IMAD R14, R3, R2, R14 ;  /* 0x00000002030e7224 */ /* 0x000fce00078e020e */
.L_x_16:
[----:B------:R-:W-:Y:S01]  /*1380*/  BAR.SYNC.DEFER_BLOCKING 0x0 ;  /* 0x0000000000007b1d */ /* 0x000fe20000010000 */
[----:B------:R-:W-:Y:S01]  /*1390*/  UISETP.NE.AND UP1, UPT, UR8, 0x2, UPT ;  /* 0x000000020800788c */ /* 0x000fe2000bf25270 */
[----:B------:R-:W-:Y:S02]  /*13a0*/  ISETP.NE.OR P5, PT, R0, 0x2, !P5 ;  /* 0x000000020000780c */ /* 0x000fe40006fa5670 */
[----:B------:R-:W-:-:S06]  /*13b0*/  LOP3.LUT R2, R111, 0x1f, RZ, 0xc0, !PT ;  /* 0x0000001f6f027812 */ /* 0x000fcc00078ec0ff */
[----:B------:R-:W-:Y:S05]  /*13c0*/  BRA.U UP1, `(.L_x_17) ;  /* 0x0000001d01b47547 */ /* 0x000fea000b800000 */
[----:B------:R-:W1:Y:S01]  /*13d0*/  LDCU UR6, c[0x0][0x388] ;  /* 0x00007100ff0677ac */ /* 0x000e620008000800 */
[----:B------:R-:W2:Y:S01]  /*13e0*/  LDC R10, c[0x0][0x370] ;  /* 0x0000dc00ff0a7b82 */ /* 0x000ea20000000800 */
[----:B------:R-:W-:Y:S01]  /*13f0*/  PLOP3.LUT P0, PT, PT, PT, UP2, 0x80, 0x8 ;  /* 0x000000000008781c */ /* 0x000fe20003f0f028 */
[----:B------:R-:W-:Y:S01]  /*1400*/  IMAD.MOV.U32 R13, RZ, RZ, RZ ;  /* 0x000000ffff0d7224 */ /* 0x000fe200078e00ff */
[----:B------:R-:W4:Y:S01]  /*1410*/  LDCU UR4, c[0x0][0x38c] ;  /* 0x00007180ff0477ac */ /* 0x000f220008000800 */
[----:B------:R-:W-:Y:S02]  /*1420*/  ISETP.EQ.OR P4, PT, R2, RZ, P5 ;  /* 0x000000ff0200720c */ /* 0x000fe40002f82670 */
[----:B------:R-:W-:Y:S01]  /*1430*/  PLOP3.LUT P0, PT, P0, PT, PT, 0x8, 0x80 ;  /* 0x000000000080781c */ /* 0x000fe2000070e170 */
[----:B------:R-:W3:Y:S01]  /*1440*/  LDCU UR35, c[0x0][0x390] ;  /* 0x00007200ff2377ac */ /* 0x000ee20008000800 */
[----:B------:R-:W2:Y:S01]  /*1450*/  LDC R0, c[0x0][0x374] ;  /* 0x0000dd00ff007b82 */ /* 0x000ea20000000800 */
[----:B------:R-:W2:Y:S01]  /*1460*/  LDCU.64 UR36, c[0x0][0x348] ;  /* 0x00006900ff2477ac */ /* 0x000ea20008000a00 */
[----:B------:R-:W-:Y:S01]  /*1470*/  UMOV UR33, 0x1 ;  /* 0x0000000100217882 */ /* 0x000fe20000000000 */
[----:B------:R-:W-:Y:S01]  /*1480*/  UMOV UR32, URZ ;  /* 0x000000ff00207c82 */ /* 0x000fe20008000000 */
[----:B-1----:R-:W-:Y:S01]  /*1490*/  UIADD3 UR6, UPT, UPT, UR6, 0x3f, URZ ;  /* 0x0000003f06067890 */ /* 0x002fe2000fffe0ff */
[----:B------:R-:W-:Y:S01]  /*14a0*/  UMOV UR20, URZ ;  /* 0x000000ff00147c82 */ /* 0x000fe20008000000 */
[----:B------:R-:W-:-:S02]  /*14b0*/  UMOV UR31, URZ ;  /* 0x000000ff001f7c82 */ /* 0x000fc40008000000 */
[----:B------:R-:W-:-:S04]  /*14c0*/  USHF.R.S32.HI UR5, URZ, 0x1f, UR6 ;  /* 0x0000001fff057899 */ /* 0x000fc80008011406 */
[----:B------:R-:W-:-:S04]  /*14d0*/  ULEA.HI UR5, UR5, UR6, URZ, 0x6 ;  /* 0x0000000605057291 */ /* 0x000fc8000f8f30ff */
[----:B------:R-:W-:-:S04]  /*14e0*/  USHF.R.S32.HI UR5, URZ, 0x6, UR5 ;  /* 0x00000006ff057899 */ /* 0x000fc80008011405 */
[----:B----4-:R-:W-:-:S04]  /*14f0*/  UIMAD UR4, UR5, UR4, URZ ;  /* 0x00000004050472a4 */ /* 0x010fc8000f8e02ff */
[----:B---3--:R-:W-:-:S04]  /*1500*/  UIMAD UR35, UR4, UR35, URZ ;  /* 0x00000023042372a4 */ /* 0x008fc8000f8e02ff */
[----:B------:R-:W-:Y:S02]  /*1510*/  UISETP.NE.AND UP1, UPT, UR35, URZ, UPT ;  /* 0x000000ff2300728c */ /* 0x000fe4000bf25270 */
[----:B------:R-:W-:-:S04]  /*1520*/  UISETP.LT.U32.AND UP0, UPT, UR35, 0x11, UPT ;  /* 0x000000112300788c */ /* 0x000fc8000bf01070 */
[----:B------:R-:W-:-:S04]  /*1530*/  USEL UR34, UR35, 0x11, UP0 ;  /* 0x0000001123227887 */ /* 0x000fc80008000000 */
[----:B------:R-:W-:Y:S02]  /*1540*/  UIADD3 UR23, UPT, UPT, UR34, -0x1, URZ ;  /* 0xffffffff22177890 */ /* 0x000fe4000fffe0ff */
[----:B------:R-:W-:Y:S02]  /*1550*/  @!UP1 UIADD3 UR23, UPT, UPT, UR34, URZ, URZ ;  /* 0x000000ff22179290 */ /* 0x000fe4000fffe0ff */
[----:B------:R-:W-:Y:S02]  /*1560*/  UIADD3 UR34, UPT, UPT, UR35, -UR34, URZ ;  /* 0x8000002223227290 */ /* 0x000fe4000fffe0ff */
[----:B--2---:R-:W-:-:S12]  /*1570*/  UIADD3 UR23, UPT, UPT, UR23, 0x1, URZ ;  /* 0x0000000117177890 */ /* 0x004fd8000fffe0ff */
.L_x_33:
[----:B------:R-:W1:Y:S01]  /*1580*/  S2UR UR22, SR_CgaCtaId ;  /* 0x00000000001679c3 */ /* 0x000e620000008800 */
[----:B------:R-:W-:Y:S01]  /*1590*/  UMOV UR4, 0x400 ;  /* 0x0000040000047882 */ /* 0x000fe20000000000 */
[----:B------:R-:W-:Y:S01]  /*15a0*/  IMAD.U32 R2, RZ, RZ, UR33 ;  /* 0x00000021ff027e24 */ /* 0x000fe2000f8e00ff */
[----:B------:R-:W-:Y:S01]  /*15b0*/  UISETP.NE.AND UP0, UPT, UR35, URZ, UPT ;  /* 0x000000ff2300728c */ /* 0x000fe2000bf05270 */
[----:B------:R-:W-:Y:S01]  /*15c0*/  R2UR UR27, R14 ;  /* 0x000000000e1b72ca */ /* 0x000fe200000e0000 */
[----:B------:R-:W-:Y:S01]  /*15d0*/  IMAD.SHL.U32 R17, R17, 0x40, RZ ;  /* 0x0000004011117824 */ /* 0x000fe200078e00ff */
[----:B------:R-:W-:Y:S01]  /*15e0*/  UMOV UR30, URZ ;  /* 0x000000ff001e7c82 */ /* 0x000fe20008000000 */
[----:B------:R-:W-:Y:S01]  /*15f0*/  SHF.L.U32 R2, R2, 0x1f, RZ ;  /* 0x0000001f02027819 */ /* 0x000fe200000006ff */
[----:B------:R-:W-:Y:S01]  /*1600*/  UMOV UR29, URZ ;  /* 0x000000ff001d7c82 */ /* 0x000fe20008000000 */
[----:B------:R-:W-:-:S08]  /*1610*/  UMOV UR28, URZ ;  /* 0x000000ff001c7c82 */ /* 0x000fd00008000000 */
[----:B------:R-:W-:Y:S02]  /*1620*/  USHF.L.U32 UR27, UR27, 0x7, URZ ;  /* 0x000000071b1b7899 */ /* 0x000fe400080006ff */
[----:B-1----:R-:W-:-:S04]  /*1630*/  ULEA UR22, UR22, UR4, 0x18 ;  /* 0x0000000416167291 */ /* 0x002fc8000f8ec0ff */
[----:B------:R-:W-:-:S09]  /*1640*/  ULEA UR4, UR32, UR22, 0x3 ;  /* 0x0000001620047291 */ /* 0x000fd2000f8e18ff */
[----:B----4-:R1:W2:Y:S01]  /*1650*/  SYNCS.PHASECHK.TRANS64.TRYWAIT P2, [UR4+0x88], R2 ;  /* 0x00008802ff0075a7 */ /* 0x0102a20008041104 */
[----:B---3--:R-:W-:Y:S05]  /*1660*/  BRA.U !UP0, `(.L_x_18) ;  /* 0x00000005086c7547 */ /* 0x008fea000b800000 */
[----:B------:R-:W3:Y:S01]  /*1670*/  LDC.64 R8, c[0x0][0x480] ;  /* 0x00012000ff087b82 */ /* 0x000ee20000000a00 */
[----:B------:R-:W4:Y:S01]  /*1680*/  LDCU UR16, c[0x0][0x390] ;  /* 0x00007200ff1077ac */ /* 0x000f220008000800 */
[----:B------:R-:W2:Y:S06]  /*1690*/  LDCU UR17, c[0x0][0x38c] ;  /* 0x00007180ff1177ac */ /* 0x000eac0008000800 */
[----:B------:R-:W4:Y:S01]  /*16a0*/  LDC.64 R6, c[0x0][0x488] ;  /* 0x00012200ff067b82 */ /* 0x000f220000000a00 */
[----:B------:R-:W2:Y:S01]  /*16b0*/  LDCU.64 UR14, c[0x0][0x4b8] ;  /* 0x00009700ff0e77ac */ /* 0x000ea20008000a00 */
[----:B------:R-:W-:Y:S01]  /*16c0*/  UIADD3 UR31, UPT, UPT, UR23, UR20, URZ ;  /* 0x00000014171f7290 */ /* 0x000fe2000fffe0ff */
[----:B------:R-:W-:-:S05]  /*16d0*/  UMOV UR30, URZ ;  /* 0x000000ff001e7c82 */ /* 0x000fca0008000000 */
[----:B-1----:R-:W1:Y:S01]  /*16e0*/  LDC.64 R2, c[0x0][0x490] ;  /* 0x00012400ff027b82 */ /* 0x002e620000000a00 */
[----:B------:R-:W-:Y:S01]  /*16f0*/  UMOV UR18, UR32 ;  /* 0x0000002000127c82 */ /* 0x000fe20008000000 */
[----:B------:R-:W-:Y:S01]  /*1700*/  UMOV UR28, URZ ;  /* 0x000000ff001c7c82 */ /* 0x000fe20008000000 */
[----:B------:R-:W-:Y:S01]  /*1710*/  UMOV UR29, URZ ;  /* 0x000000ff001d7c82 */ /* 0x000fe20008000000 */
[----:B---3--:R-:W-:Y:S01]  /*1720*/  IMAD.HI.U32 R9, R17, R9, RZ ;  /* 0x0000000911097227 */ /* 0x008fe200078e00ff */
[----:B------:R-:W-:-:S03]  /*1730*/  ISETP.NE.AND P1, PT, R8, 0x1, PT ;  /* 0x000000010800780c */ /* 0x000fc60003f25270 */
[----:B------:R-:W3:Y:S01]  /*1740*/  LDC.64 R4, c[0x0][0x4b0] ;  /* 0x00012c00ff047b82 */ /* 0x000ee20000000a00 */
[----:B----4-:R-:W-:-:S04]  /*1750*/  SHF.R.U32.HI R6, RZ, R6, R9 ;  /* 0x00000006ff067219 */ /* 0x010fc80000011609 */
[----:B------:R-:W-:Y:S02]  /*1760*/  SEL R6, R17, R6, !P1 ;  /* 0x0000000611067207 */ /* 0x000fe40004800000 */
[----:B------:R-:W-:Y:S02]  /*1770*/  ISETP.NE.AND P1, PT, R7, 0x1, PT ;  /* 0x000000010700780c */ /* 0x000fe40003f25270 */
[C---:B------:R-:W-:Y:S01]  /*1780*/  R2UR UR4, R6.reuse ;  /* 0x00000000060472ca */ /* 0x040fe200000e0000 */
[----:B-1----:R-:W-:-:S04]  /*1790*/  IMAD.HI.U32 R2, R6, R2, RZ ;  /* 0x0000000206027227 */ /* 0x002fc800078e00ff */
[----:B------:R-:W-:Y:S01]  /*17a0*/  IMAD.MOV R14, RZ, RZ, -R6 ;  /* 0x000000ffff0e7224 */ /* 0x000fe200078e0a06 */
[----:B------:R-:W-:-:S03]  /*17b0*/  SHF.R.U32.HI R2, RZ, R3, R2 ;  /* 0x00000003ff027219 */ /* 0x000fc60000011602 */
[----:B------:R-:W-:Y:S01]  /*17c0*/  IMAD R14, R8, R14, R17 ;  /* 0x0000000e080e7224 */ /* 0x000fe200078e0211 */
[----:B------:R-:W-:Y:S01]  /*17d0*/  R2UR UR13, R2 ;  /* 0x00000000020d72ca */ /* 0x000fe200000e0000 */
[----:B------:R-:W-:Y:S01]  /*17e0*/  VOTEU.ANY UP0, P1 ;  /* 0x0000000000ff7886 */ /* 0x000fe20000800100 */
[----:B------:R-:W1:Y:S01]  /*17f0*/  LDC.64 R2, c[0x0][0x4d0] ;  /* 0x00013400ff027b82 */ /* 0x000e620000000a00 */
[----:B---3--:R-:W-:Y:S02]  /*1800*/  R2UR UR8, R4 ;  /* 0x00000000040872ca */ /* 0x008fe400000e0000 */
[----:B------:R-:W-:Y:S02]  /*1810*/  R2UR UR9, R14 ;  /* 0x000000000e0972ca */ /* 0x000fe400000e0000 */
[----:B------:R-:W-:-:S06]  /*1820*/  R2UR UR6, R5 ;  /* 0x00000000050672ca */ /* 0x000fcc00000e0000 */
[----:B------:R-:W-:Y:S01]  /*1830*/  USEL UR13, UR4, UR13, !UP0 ;  /* 0x0000000d040d7287 */ /* 0x000fe2000c000000 */
[----:B------:R-:W3:Y:S05]  /*1840*/  LDCU.64 UR4, c[0x0][0x4d8] ;  /* 0x00009b00ff0477ac */ /* 0x000eea0008000a00 */
[----:B------:R-:W-:-:S04]  /*1850*/  IMAD R9, RZ, RZ, -UR13 ;  /* 0x8000000dff097e24 */ /* 0x000fc8000f8e02ff */
[----:B------:R-:W-:Y:S01]  /*1860*/  IMAD R9, R7, R9, R6 ;  /* 0x0000000907097224 */ /* 0x000fe200078e0206 */
[----:B-1----:R-:W-:-:S04]  /*1870*/  R2UR UR11, R2 ;  /* 0x00000000020b72ca */ /* 0x002fc800000e0000 */
[----:B------:R-:W-:Y:S02]  /*1880*/  R2UR UR7, R9 ;  /* 0x00000000090772ca */ /* 0x000fe400000e0000 */
[----:B------:R-:W-:-:S07]  /*1890*/  R2UR UR12, R3 ;  /* 0x00000000030c72ca */ /* 0x000fce00000e0000 */
[----:B------:R-:W-:-:S06]  /*18a0*/  UIMAD UR11, UR9, UR8, UR11 ;  /* 0x00000008090b72a4 */ /* 0x000fcc000f8e020b */
[----:B--23--:R-:W-:-:S12]  /*18b0*/  UIMAD UR12, UR7, UR6, UR12 ;  /* 0x00000006070c72a4 */ /* 0x00cfd8000f8e020c */
.L_x_23:
[----:B--2---:R-:W-:Y:S01]  /*18c0*/  @!P5 MOV R3, 0x3000 ;  /* 0x000030000003d802 */ /* 0x004fe20000000f00 */
[----:B------:R-:W-:Y:S01]  /*18d0*/  ULEA UR9, UR18, UR22, 0x3 ;  /* 0x0000001612097291 */ /* 0x000fe2000f8e18ff */
[----:B----4-:R-:W-:Y:S11]  /*18e0*/  @P2 BRA `(.L_x_19) ;  /* 0x0000000000102947 */ /* 0x010ff60003800000 */
[----:B------:R-:W-:Y:S04]  /*18f0*/  MOV R4, UR33 ;  /* 0x0000002100047c02 */ /* 0x000fe80008000f00 */
[----:B------:R-:W-:Y:S04]  /*1900*/  SHF.L.U32 R4, R4, 0x1f, RZ ;  /* 0x0000001f04047819 */ /* 0x000fe800000006ff */
[----:B------:R-:W1:Y:S02]  /*1910*/  SYNCS.PHASECHK.TRANS64.TRYWAIT P1, [UR9+0x88], R4 ;  /* 0x00008804ff0075a7 */ /* 0x000e640008021109 */
[----:B-1----:R-:W-:Y:S05]  /*1920*/  @!P1 BRA `(.L_x_20) ;  /* 0x0000006000cc9947 */ /* 0x002fea0003800000 */
.L_x_19:
[----:B------:R2:W-:Y:S01]  /*1930*/  @!P5 SYNCS.ARRIVE.TRANS64 RZ, [UR9], R3 ;  /* 0x00000003ffffd9a7 */ /* 0x0005e20008000009 */
[----:B------:R-:W-:Y:S04]  /*1940*/  BSSY.RECONVERGENT B0, `(.L_x_21) ;  /* 0x0000003000007945 */ /* 0x000fe80003800200 */
[----:B------:R-:W-:Y:S05]  /*1950*/  @P4 BRA `(.L_x_22) ;  /* 0x0000000000044947 */ /* 0x000fea0003800000 */
[----:B------:R-:W-:Y:S05]  /*1960*/  BPT.TRAP 0x1 ;  /* 0x000000040000795c */ /* 0x000fea0000300000 */
.L_x_22:
[----:B------:R-:W-:Y:S05]  /*1970*/  BSYNC.RECONVERGENT B0 ;  /* 0x0000000000007941 */ /* 0x000fea0003800200 */
.L_x_21:
[----:B------:R-:W-:Y:S02]  /*1980*/  UIADD3 UR32, UPT, UPT, UR18, 0x1, URZ ;  /* 0x0000000112207890 */ /* 0x000fe4000fffe0ff */
[----:B------:R-:W-:Y:S02]  /*1990*/  UIMAD UR7, UR28, UR14, UR4 ;  /* 0x0000000e1c0772a4 */ /* 0x000fe4000f8e0204 */
[----:B------:R-:W-:Y:S02]  /*19a0*/  UISETP.NE.AND UP0, UPT, UR32, 0x11, UPT ;  /* 0x000000112000788c */ /* 0x000fe4000bf05270 */
[----:B------:R-:W-:Y:S02]  /*19b0*/  UIMAD UR6, UR29, UR15, UR5 ;  /* 0x0000000f1d0672a4 */ /* 0x000fe4000f8e0205 */
[----:B------:R-:W-:Y:S02]  /*19c0*/  USEL UR8, URZ, 0x1, UP0 ;  /* 0x00000001ff087887 */ /* 0x000fe40008000000 */
[----:B------:R-:W-:Y:S02]  /*19d0*/  USEL UR32, UR32, URZ, UP0 ;  /* 0x000000ff20207287 */ /* 0x000fe40008000000 */
[----:B------:R-:W-:Y:S02]  /*19e0*/  ULOP3.LUT UR33, UR33, UR8, URZ, 0x3c, !UPT ;  /* 0x0000000821217292 */ /* 0x000fe4000f8e3cff */
[----:B------:R-:W-:Y:S02]  /*19f0*/  ULEA UR8, UR32, UR22, 0x3 ;  /* 0x0000001620087291 */ /* 0x000fe4000f8e18ff */
[----:B------:R-:W-:Y:S02]  /*1a00*/  ULEA UR21, UR18, UR22, 0xd ;  /* 0x0000001612157291 */ /* 0x000fe4000f8e68ff */
[----:B------:R-:W-:Y:S01]  /*1a10*/  UIADD3 UR44, UP1, UPT, UR36, 0x80, URZ ;  /* 0x00000080242c7890 */ /* 0x000fe2000ff3e0ff */
[----:B-1----:R-:W-:Y:S01]  /*1a20*/  MOV R2, UR33 ;  /* 0x0000002100027c02 */ /* 0x002fe20008000f00 */
[----:B------:R-:W-:Y:S02]  /*1a30*/  UPRMT UR42, UR7, 0x40, UR6 ;  /* 0x00000040072a7896 */ /* 0x000fe40008000006 */
[----:B------:R-:W-:Y:S01]  /*1a40*/  UIADD3 UR24, UPT, UPT, UR21, 0x15400, URZ ;  /* 0x0001540015187890 */ /* 0x000fe2000fffe0ff */
[----:B------:R-:W-:Y:S01]  /*1a50*/  SHF.L.U32 R2, R2, 0x1f, RZ ;  /* 0x0000001f02027819 */ /* 0x000fe200000006ff */
[----:B------:R-:W-:Y:S02]  /*1a60*/  USHF.L.U32 UR10, UR30, 0x6, URZ ;  /* 0x000000061e0a7899 */ /* 0x000fe400080006ff */
[----:B------:R-:W-:Y:S01]  /*1a70*/  UIADD3.X UR45, UPT, UPT, URZ, UR37, URZ, UP1, !UPT ;  /* 0x00000025ff2d7290 */ /* 0x000fe20008ffe4ff */
[----:B------:R3:W4:Y:S01]  /*1a80*/  SYNCS.PHASECHK.TRANS64.TRYWAIT P2, [UR8+0x88], R2 ;  /* 0x00008802ff0075a7 */ /* 0x0007220008041108 */
[----:B------:R-:W-:Y:S02]  /*1a90*/  ULEA UR8, UR18, UR22, 0xc ;  /* 0x0000001612087291 */ /* 0x000fe4000f8e60ff */
[----:B------:R-:W-:Y:S02]  /*1aa0*/  UPRMT UR21, UR42, 0x5410, URZ ;  /* 0x000054102a157896 */ /* 0x000fe400080000ff */
[----:B------:R-:W-:Y:S02]  /*1ab0*/  UIADD3 UR8, UPT, UPT, UR8, 0x4400, URZ ;  /* 0x0000440008087890 */ /* 0x000fe4000fffe0ff */
[----:B------:R-:W-:Y:S02]  /*1ac0*/  UIADD3 UR40, UP0, UPT, UR36, 0x180, URZ ;  /* 0x0000018024287890 */ /* 0x000fe4000ff1e0ff */
[----:B------:R-:W-:Y:S02]  /*1ad0*/  UIADD3 UR19, UPT, UPT, UR28, 0x1, URZ ;  /* 0x000000011c137890 */ /* 0x000fe4000fffe0ff */
[----:B------:R-:W-:Y:S02]  /*1ae0*/  UIADD3.X UR41, UPT, UPT, URZ, UR37, URZ, UP0, !UPT ;  /* 0x00000025ff297290 */ /* 0x000fe400087fe4ff */
[----:B------:R-:W-:Y:S01]  /*1af0*/  UISETP.NE.AND UP2, UPT, UR19, UR17, UPT ;  /* 0x000000111300728c */ /* 0x000fe2000bf45270 */
[----:B------:R-:W-:Y:S01]  /*1b00*/  UTMALDG.4D.IM2COL [UR8], [UR44], UR21 ;  /* 0x000000082c0073b4 */ /* 0x000fe20008058015 */
[----:B------:R-:W-:Y:S02]  /*1b10*/  UIADD3 UR18, UPT, UPT, UR29, 0x1, URZ ;  /* 0x000000011d127890 */ /* 0x000fe4000fffe0ff */
[----:B------:R-:W-:Y:S02]  /*1b20*/  UIADD3 UR20, UPT, UPT, UR20, 0x1, URZ ;  /* 0x0000000114147890 */ /* 0x000fe4000fffe0ff */
[----:B------:R-:W-:Y:S01]  /*1b30*/  UIADD3 UR42, UPT, UPT, UR30, 0x1, URZ ;  /* 0x000000011e2a7890 */ /* 0x000fe2000fffe0ff */
[----:B------:R-:W-:Y:S01]  /*1b40*/  UMOV UR38, 0x0 ;  /* 0x0000000000267882 */ /* 0x000fe20000000000 */
[----:B------:R-:W-:Y:S01]  /*1b50*/  UMOV UR39, 0x10000000 ;  /* 0x1000000000277882 */ /* 0x000fe20000000000 */
[----:B------:R-:W-:Y:S02]  /*1b60*/  UMOV UR25, UR9 ;  /* 0x0000000900197c82 */ /* 0x000fe40008000000 */
[----:B------:R-:W-:Y:S01]  /*1b70*/  @UP2 UIADD3 UR18, UPT, UPT, UR29, URZ, URZ ;  /* 0x000000ff1d122290 */ /* 0x000fe2000fffe0ff */
[----:B------:R-:W-:Y:S03]  /*1b80*/  UMOV UR26, UR10 ;  /* 0x0000000a001a7c82 */ /* 0x000fe60008000000 */
[----:B------:R-:W-:Y:S01]  /*1b90*/  UISETP.NE.AND UP0, UPT, UR18, UR16, UPT ;  /* 0x000000101200728c */ /* 0x000fe2000bf05270 */
[----:B------:R1:W-:Y:S10]  /*1ba0*/  UTMALDG.4D [UR24], [UR40], desc[UR38] ;  /* 0x00002618280075b4 */ /* 0x0003f40008019000 */
[----:B------:R-:W-:Y:S07]  /*1bb0*/  @UP0 UIADD3 UR42, UPT, UPT, UR30, URZ, URZ ;  /* 0x000000ff1e2a0290 */ /* 0x000fee000fffe0ff */
[----:B------:R-:W-:Y:S01]  /*1bc0*/  UMOV UR30, UR42 ;  /* 0x0000002a001e7c82 */ /* 0x000fe20008000000 */
[----:B-1----:R-:W-:Y:S02]  /*1bd0*/  USEL UR29, UR18, URZ, UP0 ;  /* 0x000000ff121d7287 */ /* 0x002fe40008000000 */
[----:B------:R-:W-:Y:S02]  /*1be0*/  UISETP.NE.AND UP0, UPT, UR20, UR31, UPT ;  /* 0x0000001f1400728c */ /* 0x000fe4000bf05270 */
[----:B------:R-:W-:Y:S01]  /*1bf0*/  USEL UR28, UR19, URZ, UP2 ;  /* 0x000000ff131c7287 */ /* 0x000fe20009000000 */
[----:B------:R-:W-:Y:S06]  /*1c00*/  UMOV UR18, UR32 ;  /* 0x0000002000127c82 */ /* 0x000fec0008000000 */
[----:B---3--:R-:W-:Y:S05]  /*1c10*/  BRA.U UP0, `(.L_x_23) ;  /* 0xfffffffd00287547 */ /* 0x008fea000b83ffff */
.L_x_18:
[----:B------:R-:W-:Y:S01]  /*1c20*/  ULEA UR4, UR32, UR22, 0x3 ;  /* 0x0000001620047291 */ /* 0x000fe2000f8e18ff */
[----:B-1----:R-:W-:Y:S01]  /*1c30*/  MOV R2, UR33 ;  /* 0x0000002100027c02 */ /* 0x002fe20008000f00 */
[----:B------:R-:W-:Y:S01]  /*1c40*/  @!P0 SYNCS.ARRIVE.TRANS64.A1T0 RZ, [UR22+0x138], RZ ;  /* 0x000138ffffff89a7 */ /* 0x000fe20008100016 */
[----:B------:R-:W-:Y:S02]  /*1c50*/  UISETP.GE.AND UP0, UPT, UR34, 0x1, UPT ;  /* 0x000000012200788c */ /* 0x000fe4000bf06270 */
[----:B------:R-:W-:-:S04]  /*1c60*/  SHF.L.U32 R2, R2, 0x1f, RZ ;  /* 0x0000001f02027819 */ /* 0x000fc800000006ff */
[----:B------:R1:W3:Y:S03]  /*1c70*/  SYNCS.PHASECHK.TRANS64.TRYWAIT P1, [UR4+0x88], R2 ;  /* 0x00008802ff0075a7 */ /* 0x0002e60008021104 */
[----:B------:R-:W-:Y:S05]  /*1c80*/  BRA.U !UP0, `(.L_x_24) ;  /* 0x0000000508747547 */ /* 0x000fea000b800000 */
[----:B------:R-:W4:Y:S01]  /*1c90*/  LDC.64 R8, c[0x0][0x480] ;  /* 0x00012000ff087b82 */ /* 0x000f220000000a00 */
[----:B------:R-:W3:Y:S01]  /*1ca0*/  LDCU UR25, c[0x0][0x390] ;  /* 0x00007200ff1977ac */ /* 0x000ee20008000800 */
[----:B------:R-:W3:Y:S06]  /*1cb0*/  LDCU UR26, c[0x0][0x38c] ;  /* 0x00007180ff1a77ac */ /* 0x000eec0008000800 */
[----:B------:R-:W4:Y:S01]  /*1cc0*/  LDC.64 R6, c[0x0][0x488] ;  /* 0x00012200ff067b82 */ /* 0x000f220000000a00 */
[----:B------:R-:W3:Y:S01]  /*1cd0*/  LDCU.64 UR14, c[0x0][0x4b8] ;  /* 0x00009700ff0e77ac */ /* 0x000ee20008000a00 */
[----:B------:R-:W-:Y:S01]  /*1ce0*/  UIADD3 UR31, UPT, UPT, UR34, UR31, URZ ;  /* 0x0000001f221f7290 */ /* 0x000fe2000fffe0ff */
[----:B------:R-:W-:-:S05]  /*1cf0*/  UMOV UR40, UR34 ;  /* 0x0000002200287c82 */ /* 0x000fca0008000000 */
[----:B-12---:R-:W1:Y:S01]  /*1d00*/  LDC.64 R2, c[0x0][0x490] ;  /* 0x00012400ff027b82 */ /* 0x006e620000000a00 */
[----:B------:R-:W-:Y:S01]  /*1d10*/  UMOV UR38, UR32 ;  /* 0x0000002000267c82 */ /* 0x000fe20008000000 */
[----:B----4-:R-:W-:Y:S01]  /*1d20*/  IMAD.HI.U32 R9, R17, R9, RZ ;  /* 0x0000000911097227 */ /* 0x010fe200078e00ff */
[----:B------:R-:W-:-:S05]  /*1d30*/  ISETP.NE.AND P0, PT, R8, 0x1, PT ;  /* 0x000000010800780c */ /* 0x000fca0003f05270 */
[----:B------:R-:W2:Y:S01]  /*1d40*/  LDC.64 R4, c[0x0][0x4b0] ;  /* 0x00012c00ff047b82 */ /* 0x000ea20000000a00 */
[----:B------:R-:W-:-:S04]  /*1d50*/  SHF.R.U32.HI R6, RZ, R6, R9 ;  /* 0x00000006ff067219 */ /* 0x000fc80000011609 */
        /* <DEDUP_REMOVED lines=10> */
[----:B--2---:R-:W-:Y:S02]  /*1e00*/  R2UR UR8, R4 ;  /* 0x00000000040872ca */ /* 0x004fe400000e0000 */
[----:B------:R-:W-:Y:S02]  /*1e10*/  R2UR UR9, R9 ;  /* 0x00000000090972ca */ /* 0x000fe400000e0000 */
[----:B------:R-:W-:-:S06]  /*1e20*/  R2UR UR6, R5 ;  /* 0x00000000050672ca */ /* 0x000fcc00000e0000 */
[----:B------:R-:W-:Y:S01]  /*1e30*/  USEL UR13, UR4, UR13, !UP0 ;  /* 0x0000000d040d7287 */ /* 0x000fe2000c000000 */
[----:B------:R-:W2:Y:S05]  /*1e40*/  LDCU.64 UR4, c[0x0][0x4d8] ;  /* 0x00009b00ff0477ac */ /* 0x000eaa0008000a00 */
[----:B------:R-:W-:-:S04]  /*1e50*/  IMAD R14, RZ, RZ, -UR13 ;  /* 0x8000000dff0e7e24 */ /* 0x000fc8000f8e02ff */
[----:B------:R-:W-:Y:S01]  /*1e60*/  IMAD R14, R7, R14, R6 ;  /* 0x0000000e070e7224 */ /* 0x000fe200078e0206 */
[----:B-1----:R-:W-:-:S04]  /*1e70*/  R2UR UR11, R2 ;  /* 0x00000000020b72ca */ /* 0x002fc800000e0000 */
[----:B------:R-:W-:Y:S02]  /*1e80*/  R2UR UR7, R14 ;  /* 0x000000000e0772ca */ /* 0x000fe400000e0000 */
[----:B------:R-:W-:-:S07]  /*1e90*/  R2UR UR12, R3 ;  /* 0x00000000030c72ca */ /* 0x000fce00000e0000 */
[----:B------:R-:W-:-:S06]  /*1ea0*/  UIMAD UR11, UR9, UR8, UR11 ;  /* 0x00000008090b72a4 */ /* 0x000fcc000f8e020b */
[----:B--23--:R-:W-:-:S12]  /*1eb0*/  UIMAD UR12, UR7, UR6, UR12 ;  /* 0x00000006070c72a4 */ /* 0x00cfd8000f8e020c */
.L_x_29:
[----:B--2---:R-:W-:Y:S01]  /*1ec0*/  @!P5 MOV R3, 0x3000 ;  /* 0x000030000003d802 */ /* 0x004fe20000000f00 */
[----:B------:R-:W-:Y:S01]  /*1ed0*/  ULEA UR9, UR38, UR22, 0x3 ;  /* 0x0000001626097291 */ /* 0x000fe2000f8e18ff */
[----:B---3--:R-:W-:Y:S11]  /*1ee0*/  @P1 BRA `(.L_x_25) ;  /* 0x0000000000101947 */ /* 0x008ff60003800000 */
[----:B------:R-:W-:Y:S04]  /*1ef0*/  MOV R4, UR33 ;  /* 0x0000002100047c02 */ /* 0x000fe80008000f00 */
[----:B------:R-:W-:Y:S04]  /*1f00*/  SHF.L.U32 R4, R4, 0x1f, RZ ;  /* 0x0000001f04047819 */ /* 0x000fe800000006ff */
[----:B------:R-:W1:Y:S02]  /*1f10*/  SYNCS.PHASECHK.TRANS64.TRYWAIT P0, [UR9+0x88], R4 ;  /* 0x00008804ff0075a7 */ /* 0x000e640008001109 */
[----:B-1----:R-:W-:Y:S05]  /*1f20*/  @!P0 BRA `(.L_x_26) ;  /* 0x0000005c00648947 */ /* 0x002fea0003800000 */
.L_x_25:
[----:B------:R2:W-:Y:S01]  /*1f30*/  @!P5 SYNCS.ARRIVE.TRANS64 RZ, [UR9], R3 ;  /* 0x00000003ffffd9a7 */ /* 0x0005e20008000009 */
[----:B------:R-:W-:Y:S04]  /*1f40*/  BSSY.RECONVERGENT B0, `(.L_x_27) ;  /* 0x0000003000007945 */ /* 0x000fe80003800200 */
[----:B------:R-:W-:Y:S05]  /*1f50*/  @P4 BRA `(.L_x_28) ;  /* 0x0000000000044947 */ /* 0x000fea0003800000 */
[----:B------:R-:W-:Y:S05]  /*1f60*/  BPT.TRAP 0x1 ;  /* 0x000000040000795c */ /* 0x000fea0000300000 */
.L_x_28:
[----:B------:R-:W-:Y:S05]  /*1f70*/  BSYNC.RECONVERGENT B0 ;  /* 0x0000000000007941 */ /* 0x000fea0003800200 */
.L_x_27:
        /* <DEDUP_REMOVED lines=8> */
[----:B------:R-:W-:Y:S02]  /*2000*/  UIADD3 UR39, UPT, UPT, UR28, 0x1, URZ ;  /* 0x000000011c277890 */ /* 0x000fe4000fffe0ff */
[----:B------:R-:W-:Y:S01]  /*2010*/  UIADD3 UR46, UP1, UPT, UR36, 0x80, URZ ;  /* 0x00000080242e7890 */ /* 0x000fe2000ff3e0ff */
[----:B-1----:R-:W-:Y:S01]  /*2020*/  MOV R2, UR33 ;  /* 0x0000002100027c02 */ /* 0x002fe20008000f00 */
[----:B------:R-:W-:Y:S02]  /*2030*/  UPRMT UR41, UR6, 0x40, UR7 ;  /* 0x0000004006297896 */ /* 0x000fe40008000007 */
[----:B------:R-:W-:Y:S01]  /*2040*/  UISETP.NE.AND UP2, UPT, UR39, UR26, UPT ;  /* 0x0000001a2700728c */ /* 0x000fe2000bf45270 */
[----:B------:R-:W-:Y:S01]  /*2050*/  SHF.L.U32 R2, R2, 0x1f, RZ ;  /* 0x0000001f02027819 */ /* 0x000fe200000006ff */
[----:B------:R-:W-:Y:S02]  /*2060*/  USHF.L.U32 UR10, UR30, 0x6, URZ ;  /* 0x000000061e0a7899 */ /* 0x000fe400080006ff */
[----:B------:R-:W-:Y:S01]  /*2070*/  UIADD3.X UR47, UPT, UPT, URZ, UR37, URZ, UP1, !UPT ;  /* 0x00000025ff2f7290 */ /* 0x000fe20008ffe4ff */
[----:B------:R1:W3:Y:S01]  /*2080*/  SYNCS.PHASECHK.TRANS64.TRYWAIT P1, [UR8+0x88], R2 ;  /* 0x00008802ff0075a7 */ /* 0x0002e20008021108 */
[----:B------:R-:W-:Y:S02]  /*2090*/  ULEA UR8, UR38, UR22, 0xc ;  /* 0x0000001626087291 */ /* 0x000fe4000f8e60ff */
[----:B------:R-:W-:Y:S02]  /*20a0*/  UPRMT UR48, UR41, 0x5410, URZ ;  /* 0x0000541029307896 */ /* 0x000fe400080000ff */
[----:B------:R-:W-:Y:S02]  /*20b0*/  UIADD3 UR8, UPT, UPT, UR8, 0x4400, URZ ;  /* 0x0000440008087890 */ /* 0x000fe4000fffe0ff */
[----:B------:R-:W-:Y:S02]  /*20c0*/  UIADD3 UR44, UP0, UPT, UR36, 0x180, URZ ;  /* 0x00000180242c7890 */ /* 0x000fe4000ff1e0ff */
[----:B------:R-:W-:Y:S02]  /*20d0*/  ULEA UR16, UR38, UR22, 0xd ;  /* 0x0000001626107291 */ /* 0x000fe4000f8e68ff */
[----:B------:R-:W-:Y:S02]  /*20e0*/  UIADD3.X UR45, UPT, UPT, URZ, UR37, URZ, UP0, !UPT ;  /* 0x00000025ff2d7290 */ /* 0x000fe400087fe4ff */
[----:B------:R-:W-:Y:S01]  /*20f0*/  UIADD3 UR16, UPT, UPT, UR16, 0x15400, URZ ;  /* 0x0001540010107890 */ /* 0x000fe2000fffe0ff */
[----:B------:R1:W-:Y:S01]  /*2100*/  UTMALDG.4D.IM2COL [UR8], [UR46], UR48 ;  /* 0x000000082e0073b4 */ /* 0x0003e20008058030 */
[----:B------:R-:W-:Y:S02]  /*2110*/  UIADD3 UR38, UPT, UPT, UR29, 0x1, URZ ;  /* 0x000000011d267890 */ /* 0x000fe4000fffe0ff */
[----:B------:R-:W-:Y:S02]  /*2120*/  @UP2 UIADD3 UR38, UPT, UPT, UR29, URZ, URZ ;  /* 0x000000ff1d262290 */ /* 0x000fe4000fffe0ff */
[----:B------:R-:W-:Y:S02]  /*2130*/  UIADD3 UR41, UPT, UPT, UR30, 0x1, URZ ;  /* 0x000000011e297890 */ /* 0x000fe4000fffe0ff */
[----:B------:R-:W-:Y:S02]  /*2140*/  UISETP.NE.AND UP0, UPT, UR38, UR25, UPT ;  /* 0x000000192600728c */ /* 0x000fe4000bf05270 */
[----:B------:R-:W-:Y:S01]  /*2150*/  UIADD3 UR49, UPT, UPT, UR40, -0x1, URZ ;  /* 0xffffffff28317890 */ /* 0x000fe2000fffe0ff */
[----:B------:R-:W-:Y:S01]  /*2160*/  UMOV UR42, 0x0 ;  /* 0x00000000002a7882 */ /* 0x000fe20000000000 */
[----:B------:R-:W-:Y:S01]  /*2170*/  UMOV UR43, 0x10000000 ;  /* 0x10000000002b7882 */ /* 0x000fe20000000000 */
[----:B------:R-:W-:Y:S01]  /*2180*/  UMOV UR19, UR27 ;  /* 0x0000001b00137c82 */ /* 0x000fe20008000000 */
[----:B------:R-:W-:Y:S01]  /*2190*/  UMOV UR20, UR28 ;  /* 0x0000001c00147c82 */ /* 0x000fe20008000000 */
[----:B------:R-:W-:Y:S01]  /*21a0*/  USEL UR28, UR39, URZ, UP2 ;  /* 0x000000ff271c7287 */ /* 0x000fe20009000000 */
[----:B------:R-:W-:Y:S03]  /*21b0*/  UMOV UR21, UR29 ;  /* 0x0000001d00157c82 */ /* 0x000fe60008000000 */
[----:B------:R-:W-:Y:S02]  /*21c0*/  @UP0 UIADD3 UR41, UPT, UPT, UR30, URZ, URZ ;  /* 0x000000ff1e290290 */ /* 0x000fe4000fffe0ff */
[----:B------:R-:W-:Y:S01]  /*21d0*/  USEL UR29, UR38, URZ, UP0 ;  /* 0x000000ff261d7287 */ /* 0x000fe20008000000 */
[----:B------:R-:W-:Y:S01]  /*21e0*/  UMOV UR17, UR9 ;  /* 0x0000000900117c82 */ /* 0x000fe20008000000 */
[----:B------:R-:W-:Y:S01]  /*21f0*/  UMOV UR18, UR10 ;  /* 0x0000000a00127c82 */ /* 0x000fe20008000000 */
[----:B------:R-:W-:Y:S01]  /*2200*/  UISETP.GT.U32.AND UP0, UPT, UR40, 0x1, UPT ;  /* 0x000000012800788c */ /* 0x000fe2000bf04070 */
[----:B------:R1:W-:Y:S01]  /*2210*/  UTMALDG.4D [UR16], [UR44], desc[UR42] ;  /* 0x00002a102c0075b4 */ /* 0x0003e20008019000 */
[----:B------:R-:W-:Y:S01]  /*2220*/  UMOV UR38, UR32 ;  /* 0x0000002000267c82 */ /* 0x000fe20008000000 */
[----:B------:R-:W-:Y:S01]  /*2230*/  UMOV UR40, UR49 ;  /* 0x0000003100287c82 */ /* 0x000fe20008000000 */
[----:B------:R-:W-:Y:S05]  /*2240*/  UMOV UR30, UR41 ;  /* 0x00000029001e7c82 */ /* 0x000fea0008000000 */
[----:B-1----:R-:W-:Y:S05]  /*2250*/  BRA.U UP0, `(.L_x_29) ;  /* 0xfffffffd00187547 */ /* 0x002fea000b83ffff */
.L_x_24:
[----:B--2---:R-:W-:Y:S01]  /*2260*/  SHF.L.U32 R3, R13, 0x1f, RZ ;  /* 0x0000001f0d037819 */ /* 0x004fe200000006ff */
[----:B------:R-:W-:-:S03]  /*2270*/  NOP ;  /* 0x0000000000007918 */ /* 0x000fc60000000000 */
[----:B------:R-:W2:Y:S02]  /*2280*/  SYNCS.PHASECHK.TRANS64.TRYWAIT P0, [UR22+0x140], R3 ;  /* 0x00014003ff0075a7 */ /* 0x000ea40008001116 */
[----:B--2---:R-:W-:Y:S05]  /*2290*/  @!P0 BRA `(.L_x_30) ;  /* 0x0000005800a08947 */ /* 0x004fea0003800000 */
.L_x_115:
[----:B------:R-:W2:Y:S01]  /*22a0*/  LDS.128 R4, [UR22+0x180] ;  /* 0x00018016ff047984 */ /* 0x000ea20008000c00 */
[----:B------:R-:W-:Y:S01]  /*22b0*/  UIADD3 UR4, UPT, UPT, UR22, 0x148, URZ ;  /* 0x0000014816047890 */ /* 0x000fe2000fffe0ff */
[----:B------:R-:W-:Y:S01]  /*22c0*/  ISETP.GE.AND P0, PT, R40, 0x1, PT ;  /* 0x000000012800780c */ /* 0x000fe20003f06270 */
[----:B------:R-:W-:Y:S01]  /*22d0*/  @!PT LDS RZ, [RZ] ;  /* 0x00000000fffff984 */ /* 0x000fe20000000800 */
[----:B------:R-:W-:Y:S01]  /*22e0*/  @!PT LDS RZ, [RZ] ;  /* 0x00000000fffff984 */ /* 0x000fe20000000800 */
[----:B------:R-:W-:Y:S01]  /*22f0*/  @!PT LDS RZ, [RZ] ;  /* 0x00000000fffff984 */ /* 0x000fe20000000800 */
[----:B------:R-:W-:Y:S01]  /*2300*/  @!PT LDS RZ, [RZ] ;  /* 0x00000000fffff984 */ /* 0x000fe20000000800 */
[----:B------:R1:W-:Y:S06]  /*2310*/  MEMBAR.ALL.CTA ;  /* 0x0000000000007992 */ /* 0x0003ec0000008000 */
[----:B-1----:R-:W1:Y:S01]  /*2320*/  FENCE.VIEW.ASYNC.S ;  /* 0x00000000000073c6 */ /* 0x002e620000000000 */
[----:B------:R-:W-:-:S09]  /*2330*/  UPRMT UR4, URZ, 0x654, UR4 ;  /* 0x00000654ff047896 */ /* 0x000fd20008000004 */
[----:B-1----:R-:W-:Y:S01]  /*2340*/  SYNCS.ARRIVE.TRANS64.RED.A1T0 RZ, [UR4], RZ ;  /* 0x000000ffffff79a7 */ /* 0x002fe20008100404 */
[----:B--2---:R-:W-:-:S13]  /*2350*/  LOP3.LUT P3, RZ, R6, 0x1, RZ, 0xc0, !PT ;  /* 0x0000000106ff7812 */ /* 0x004fda000786c0ff */
[----:B------:R-:W-:Y:S02]  /*2360*/  @P3 MOV R12, R4 ;  /* 0x00000004000c3202 */ /* 0x000fe40000000f00 */
[----:B------:R-:W-:Y:S01]  /*2370*/  @P3 LOP3.LUT R11, R5, 0xffff, RZ, 0xc0, !PT ;  /* 0x0000ffff050b3812 */ /* 0x000fe200078ec0ff */
[----:B------:R-:W-:Y:S06]  /*2380*/  @!P0 BRA `(.L_x_31) ;  /* 0x0000000000b88947 */ /* 0x000fec0003800000 */
[----:B------:R-:W1:Y:S01]  /*2390*/  LDC.64 R4, c[0x0][0xb18] ;  /* 0x0002c600ff047b82 */ /* 0x000e620000000a00 */
[----:B----4-:R-:W-:-:S07]  /*23a0*/  ISETP.NE.AND P2, PT, R40, 0x1, PT ;  /* 0x000000012800780c */ /* 0x010fce0003f45270 */
[----:B------:R-:W2:Y:S08]  /*23b0*/  LDC.64 R6, c[0x0][0xb10] ;  /* 0x0002c400ff067b82 */ /* 0x000eb00000000a00 */
[----:B------:R-:W4:Y:S08]  /*23c0*/  LDC R8, c[0x0][0xb20] ;  /* 0x0002c800ff087b82 */ /* 0x000f300000000800 */
[----:B------:R-:W3:Y:S01]  /*23d0*/  LDC R9, c[0x0][0xb0c] ;  /* 0x0002c300ff097b82 */ /* 0x000ee20000000800 */
[----:B-1----:R-:W-:Y:S01]  /*23e0*/  IMAD.HI.U32 R15, R0, R5, RZ ;  /* 0x00000005000f7227 */ /* 0x002fe200078e00ff */
[----:B------:R-:W-:-:S03]  /*23f0*/  ISETP.NE.AND P0, PT, R4, 0x1, PT ;  /* 0x000000010400780c */ /* 0x000fc60003f05270 */
[----:B------:R-:W-:-:S03]  /*2400*/  IMAD.HI.U32 R5, R11, R5, RZ ;  /* 0x000000050b057227 */ /* 0x000fc600078e00ff */
[----:B------:R-:W1:Y:S01]  /*2410*/  LDC.64 R2, c[0x0][0xb28] ;  /* 0x0002ca00ff027b82 */ /* 0x000e620000000a00 */
[----:B--2---:R-:W-:-:S04]  /*2420*/  IMAD.HI.U32 R16, R10, R6, RZ ;  /* 0x000000060a107227 */ /* 0x004fc800078e00ff */
[----:B------:R-:W-:Y:S01]  /*2430*/  IMAD.HI.U32 R17, R12, R6, RZ ;  /* 0x000000060c117227 */ /* 0x000fe200078e00ff */
[----:B------:R-:W-:Y:S02]  /*2440*/  SHF.R.U32.HI R16, RZ, R7, R16 ;  /* 0x00000007ff107219 */ /* 0x000fe40000011610 */
[-C--:B----4-:R-:W-:Y:S02]  /*2450*/  SHF.R.U32.HI R15, RZ, R8.reuse, R15 ;  /* 0x00000008ff0f7219 */ /* 0x090fe4000001160f */
[----:B------:R-:W-:Y:S02]  /*2460*/  SHF.R.U32.HI R5, RZ, R8, R5 ;  /* 0x00000008ff057219 */ /* 0x000fe40000011605 */
[----:B------:R-:W-:Y:S02]  /*2470*/  SEL R15, R0, R15, !P0 ;  /* 0x0000000f000f7207 */ /* 0x000fe40004000000 */
[----:B------:R-:W-:Y:S02]  /*2480*/  SHF.R.U32.HI R17, RZ, R7, R17 ;  /* 0x00000007ff117219 */ /* 0x000fe40000011611 */
[----:B---3--:R-:W-:-:S02]  /*2490*/  ISETP.NE.AND P1, PT, R9, 0x1, PT ;  /* 0x000000010900780c */ /* 0x008fc40003f25270 */
[----:B------:R-:W-:Y:S02]  /*24a0*/  SEL R5, R11, R5, !P0 ;  /* 0x000000050b057207 */ /* 0x000fe40004000000 */
[----:B------:R-:W-:Y:S02]  /*24b0*/  SEL R16, R10, R16, !P1 ;  /* 0x000000100a107207 */ /* 0x000fe40004800000 */
[----:B------:R-:W-:Y:S01]  /*24c0*/  SEL R17, R12, R17, !P1 ;  /* 0x000000110c117207 */ /* 0x000fe20004800000 */
[----:B-1----:R-:W-:-:S04]  /*24d0*/  IMAD.HI.U32 R14, R15, R2, RZ ;  /* 0x000000020f0e7227 */ /* 0x002fc800078e00ff */
        /* <DEDUP_REMOVED lines=10> */
[----:B------:R-:W-:-:S04]  /*2580*/  @!P0 IMAD.HI.U32 R7, R17, R2, RZ ;  /* 0x0000000211078227 */ /* 0x000fc800078e00ff */
[----:B------:R-:W-:Y:S01]  /*2590*/  IMAD.MOV R2, RZ, RZ, -R6 ;  /* 0x000000ffff027224 */ /* 0x000fe200078e0a06 */
[----:B------:R-:W-:Y:S02]  /*25a0*/  @!P0 SHF.R.U32.HI R3, RZ, R3, R7 ;  /* 0x00000003ff038219 */ /* 0x000fe40000011607 */
[----:B------:R-:W-:Y:S01]  /*25b0*/  IADD3 R7, PT, PT, -R5, RZ, RZ ;  /* 0x000000ff05077210 */ /* 0x000fe20007ffe1ff */
[----:B------:R-:W-:Y:S01]  /*25c0*/  IMAD R2, R40, R2, R5 ;  /* 0x0000000228027224 */ /* 0x000fe200078e0205 */
        /* <DEDUP_REMOVED lines=10> */
.L_x_31:
[----:B------:R-:W1:Y:S02]  /*2670*/  LDCU UR4, c[0x0][0xb30] ;  /* 0x00016600ff0477ac */ /* 0x000e640008000800 */
[----:B-1----:R-:W-:-:S09]  /*2680*/  UISETP.NE.AND UP0, UPT, UR4, 0x1, UPT ;  /* 0x000000010400788c */ /* 0x002fd2000bf05270 */
[----:B------:R-:W-:Y:S05]  /*2690*/  BRA.U UP0, `(.L_x_32) ;  /* 0x0000000100407547 */ /* 0x000fea000b800000 */
[----:B------:R-:W1:Y:S08]  /*26a0*/  LDC.64 R4, c[0x0][0xb10] ;  /* 0x0002c400ff047b82 */ /* 0x000e700000000a00 */
[----:B------:R-:W2:Y:S08]  /*26b0*/  LDC.64 R2, c[0x0][0xb18] ;  /* 0x0002c600ff027b82 */ /* 0x000eb00000000a00 */
[----:B------:R-:W3:Y:S08]  /*26c0*/  LDC R6, c[0x0][0xb20] ;  /* 0x0002c800ff067b82 */ /* 0x000ef00000000800 */
[----:B------:R-:W4:Y:S01]  /*26d0*/  LDC R7, c[0x0][0xb0c] ;  /* 0x0002c300ff077b82 */ /* 0x000f220000000800 */
[----:B-1----:R-:W-:-:S05]  /*26e0*/  IMAD.HI.U32 R4, R12, R4, RZ ;  /* 0x000000040c047227 */ /* 0x002fca00078e00ff */
[----:B------:R-:W-:Y:S01]  /*26f0*/  SHF.R.U32.HI R4, RZ, R5, R4 ;  /* 0x00000005ff047219 */ /* 0x000fe20000011604 */
[----:B--2---:R-:W-:Y:S01]  /*2700*/  IMAD.HI.U32 R3, R11, R3, RZ ;  /* 0x000000030b037227 */ /* 0x004fe200078e00ff */
[----:B------:R-:W-:-:S04]  /*2710*/  ISETP.NE.AND P0, PT, R2, 0x1, PT ;  /* 0x000000010200780c */ /* 0x000fc80003f05270 */
[----:B---3--:R-:W-:-:S04]  /*2720*/  SHF.R.U32.HI R3, RZ, R6, R3 ;  /* 0x00000006ff037219 */ /* 0x008fc80000011603 */
[----:B------:R-:W-:Y:S02]  /*2730*/  SEL R3, R11, R3, !P0 ;  /* 0x000000030b037207 */ /* 0x000fe40004000000 */
[----:B----4-:R-:W-:-:S04]  /*2740*/  ISETP.NE.AND P1, PT, R7, 0x1, PT ;  /* 0x000000010700780c */ /* 0x010fc80003f25270 */
[----:B------:R-:W-:-:S05]  /*2750*/  SEL R4, R12, R4, !P1 ;  /* 0x000000040c047207 */ /* 0x000fca0004800000 */
[----:B------:R-:W-:Y:S02]  /*2760*/  IMAD.IADD R5, R3, 0x1, -R4 ;  /* 0x0000000103057824 */ /* 0x000fe400078e0a04 */
[----:B------:R-:W-:Y:S02]  /*2770*/  IMAD.IADD R3, R4, 0x1, -R3 ;  /* 0x0000000104037824 */ /* 0x000fe400078e0a03 */
[----:B------:R-:W-:Y:S02]  /*2780*/  IMAD R12, R5, R7, R12 ;  /* 0x00000007050c7224 */ /* 0x000fe400078e020c */
[----:B------:R-:W-:-:S07]  /*2790*/  IMAD R11, R3, R2, R11 ;  /* 0x00000002030b7224 */ /* 0x000fce00078e020b */
.L_x_32:
[----:B------:R-:W-:Y:S01]  /*27a0*/  UMOV UR20, UR31 ;  /* 0x0000001f00147c82 */ /* 0x000fe20008000000 */
[----:B------:R-:W-:Y:S01]  /*27b0*/  PLOP3.LUT P0, PT, PT, PT, PT, 0x80, 0x8 ;  /* 0x000000000008781c */ /* 0x000fe20003f0f070 */
[----:B------:R-:W-:Y:S01]  /*27c0*/  IMAD.IADD R17, R12, 0x1, R101 ;  /* 0x000000010c117824 */ /* 0x000fe200078e0265 */
[----:B------:R-:W-:Y:S01]  /*27d0*/  LOP3.LUT R13, R13, 0x1, RZ, 0x3c, !PT ;  /* 0x000000010d0d7812 */ /* 0x000fe200078e3cff */
[----:B------:R-:W-:Y:S01]  /*27e0*/  IMAD.IADD R14, R11, 0x1, R100 ;  /* 0x000000010b0e7824 */ /* 0x000fe200078e0264 */
[----:B------:R-:W-:Y:S09]  /*27f0*/  @P3 BRA `(.L_x_33) ;  /* 0xffffffec00603947 */ /* 0x000ff2000383ffff */
[----:B------:R-:W-:Y:S01]  /*2800*/  UIADD3 UR22, UPT, UPT, UR22, 0x88, URZ ;  /* 0x0000008816167890 */ /* 0x000fe2000fffe0ff */
[----:B------:R-:W-:-:S03]  /*2810*/  MOV R2, UR33 ;  /* 0x0000002100027c02 */ /* 0x000fc60008000f00 */
[----:B------:R-:W-:Y:S01]  /*2820*/  ULEA UR4, UR32, UR22, 0x3 ;  /* 0x0000001620047291 */ /* 0x000fe2000f8e18ff */
[----:B------:R-:W-:-:S08]  /*2830*/  SHF.L.U32 R2, R2, 0x1f, RZ ;  /* 0x0000001f02027819 */ /* 0x000fd000000006ff */
[----:B------:R-:W1:Y:S02]  /*2840*/  SYNCS.PHASECHK.TRANS64.TRYWAIT P0, [UR4], R2 ;  /* 0x00000002ff0075a7 */ /* 0x000e640008001104 */
[----:B-1----:R-:W-:Y:S05]  /*2850*/  @!P0 BRA `(.L_x_34) ;  /* 0x0000005400488947 */ /* 0x002fea0003800000 */
.L_x_117:
[----:B------:R-:W-:-:S04]  /*2860*/  UIADD3 UR6, UPT, UPT, UR32, 0x1, URZ ;  /* 0x0000000120067890 */ /* 0x000fc8000fffe0ff */
[----:B------:R-:W-:-:S04]  /*2870*/  UISETP.NE.AND UP0, UPT, UR6, 0x11, UPT ;  /* 0x000000110600788c */ /* 0x000fc8000bf05270 */
[----:B------:R-:W-:Y:S02]  /*2880*/  USEL UR5, URZ, 0x1, UP0 ;  /* 0x00000001ff057887 */ /* 0x000fe40008000000 */
[----:B------:R-:W-:Y:S02]  /*2890*/  USEL UR6, UR6, URZ, UP0 ;  /* 0x000000ff06067287 */ /* 0x000fe40008000000 */
[----:B------:R-:W-:Y:S02]  /*28a0*/  ULOP3.LUT UR5, UR33, UR5, URZ, 0x3c, !UPT ;  /* 0x0000000521057292 */ /* 0x000fe4000f8e3cff */
[----:B------:R-:W-:-:S04]  /*28b0*/  ULEA UR4, UR6, UR22, 0x3 ;  /* 0x0000001606047291 */ /* 0x000fc8000f8e18ff */
[----:B-1----:R-:W-:-:S04]  /*28c0*/  MOV R2, UR5 ;  /* 0x0000000500027c02 */ /* 0x002fc80008000f00 */
[----:B------:R-:W-:-:S04]  /*28d0*/  SHF.L.U32 R2, R2, 0x1f, RZ ;  /* 0x0000001f02027819 */ /* 0x000fc800000006ff */
[----:B------:R-:W1:Y:S02]  /*28e0*/  SYNCS.PHASECHK.TRANS64.TRYWAIT P0, [UR4], R2 ;  /* 0x00000002ff0075a7 */ /* 0x000e640008001104 */
[----:B-1----:R-:W-:Y:S05]  /*28f0*/  @!P0 BRA `(.L_x_35) ;  /* 0x0000005400388947 */ /* 0x002fea0003800000 */
.L_x_119:
        /* <DEDUP_REMOVED lines=10> */
.L_x_121:
        /* <DEDUP_REMOVED lines=10> */
.L_x_123:
        /* <DEDUP_REMOVED lines=10> */
.L_x_125:
        /* <DEDUP_REMOVED lines=10> */
.L_x_127:
        /* <DEDUP_REMOVED lines=10> */
.L_x_129:
        /* <DEDUP_REMOVED lines=10> */
.L_x_131:
        /* <DEDUP_REMOVED lines=10> */
.L_x_133:
        /* <DEDUP_REMOVED lines=10> */
.L_x_135:
        /* <DEDUP_REMOVED lines=10> */
.L_x_137:
        /* <DEDUP_REMOVED lines=10> */
.L_x_139:
        /* <DEDUP_REMOVED lines=10> */
.L_x_141:
        /* <DEDUP_REMOVED lines=10> */
.L_x_143:
        /* <DEDUP_REMOVED lines=10> */
.L_x_145:
        /* <DEDUP_REMOVED lines=10> */
.L_x_147:
[----:B------:R-:W-:-:S04]  /*31c0*/  UIADD3 UR6, UPT, UPT, UR6, 0x1, URZ ;  /* 0x0000000106067890 */ /* 0x000fc8000fffe0ff */
[----:B------:R-:W-:-:S04]  /*31d0*/  UISETP.NE.AND UP0, UPT, UR6, 0x11, UPT ;  /* 0x000000110600788c */ /* 0x000fc8000bf05270 */
[----:B------:R-:W-:Y:S02]  /*31e0*/  USEL UR4, URZ, 0x1, UP0 ;  /* 0x00000001ff047887 */ /* 0x000fe40008000000 */
[----:B------:R-:W-:Y:S02]  /*31f0*/  USEL UR6, UR6, URZ, UP0 ;  /* 0x000000ff06067287 */ /* 0x000fe40008000000 */
[----:B------:R-:W-:Y:S02]  /*3200*/  ULOP3.LUT UR4, UR5, UR4, URZ, 0x3c, !UPT ;  /* 0x0000000405047292 */ /* 0x000fe4000f8e3cff */
[----:B------:R-:W-:-:S04]  /*3210*/  ULEA UR6, UR6, UR22, 0x3 ;  /* 0x0000001606067291 */ /* 0x000fc8000f8e18ff */
[----:B-1----:R-:W-:Y:S02]  /*3220*/  IMAD.U32 R2, RZ, RZ, UR4 ;  /* 0x00000004ff027e24 */ /* 0x002fe4000f8e00ff */
[----:B------:R-:W-:-:S03]  /*3230*/  MOV R0, UR6 ;  /* 0x0000000600007c02 */ /* 0x000fc60008000f00 */
[----:B------:R-:W-:-:S07]  /*3240*/  SHF.L.U32 R2, R2, 0x1f, RZ ;  /* 0x0000001f02027819 */ /* 0x000fce00000006ff */
.L_x_50:
[----:B-1----:R1:W2:Y:S02]  /*3250*/  SYNCS.PHASECHK.TRANS64.TRYWAIT P0, [R0+URZ], R2 ;  /* 0x00000002000075a7 */ /* 0x0022a400080011ff */
[----:B--2---:R-:W-:Y:S05]  /*3260*/  @!P0 NANOSLEEP.SYNCS 0x989680 ;  /* 0x009896800000895d */ /* 0x004fea0003900000 */
[----:B------:R-:W2:Y:S02]  /*3270*/  @!P0 SYNCS.PHASECHK.TRANS64 P0, [R0+URZ], R2 ;  /* 0x00000002000085a7 */ /* 0x000ea400080010ff */
[----:B--2---:R-:W-:Y:S05]  /*3280*/  @P0 EXIT ;  /* 0x000000000000094d */ /* 0x004fea0003800000 */
[----:B------:R-:W-:Y:S05]  /*3290*/  BRA `(.L_x_50) ;  /* 0xfffffffc00ec7947 */ /* 0x000fea000383ffff */
.L_x_17:
[----:B------:R-:W-:-:S04]  /*32a0*/  UISETP.NE.AND UP1, UPT, UR45, URZ, UPT ;  /* 0x000000ff2d00728c */ /* 0x000fc8000bf25270 */
[----:B------:R-:W-:-:S09]  /*32b0*/  UISETP.NE.OR UP1, UPT, UR8, 0x1, UP1 ;  /* 0x000000010800788c */ /* 0x000fd20008f25670 */
[----:B------:R-:W-:Y:S05]  /*32c0*/  BRA.U UP1, `(.L_x_51) ;  /* 0x0000000101b07547 */ /* 0x000fea000b800000 */
[----:B------:R-:W-:Y:S01]  /*32d0*/  UMOV UR4, 0x400 ;  /* 0x0000040000047882 */ /* 0x000fe20000000000 */
[----:B------:R-:W-:Y:S01]  /*32e0*/  HFMA2 R3, -RZ, RZ, 0, 5.9604644775390625e-08 ;  /* 0x00000001ff037431 */ /* 0x000fe200000001ff */
[----:B------:R-:W-:Y:S01]  /*32f0*/  ULEA UR45, UR45, UR4, 0x18 ;  /* 0x000000042d2d7291 */ /* 0x000fe2000f8ec0ff */
[----:B------:R-:W-:Y:S01]  /*3300*/  ISETP.NE.AND P0, PT, R2, RZ, PT ;  /* 0x000000ff0200720c */ /* 0x000fe20003f05270 */
[----:B------:R-:W-:Y:S02]  /*3310*/  IMAD.MOV.U32 R8, RZ, RZ, RZ ;  /* 0x000000ffff087224 */ /* 0x000fe400078e00ff */
[----:B------:R-:W-:Y:S02]  /*3320*/  UIADD3 UR6, UPT, UPT, UR45, 0x148, URZ ;  /* 0x000001482d067890 */ /* 0x000fe4000fffe0ff */
[----:B------:R-:W-:Y:S02]  /*3330*/  UIADD3 UR7, UPT, UPT, UR45, 0x140, URZ ;  /* 0x000001402d077890 */ /* 0x000fe4000fffe0ff */
[----:B------:R-:W-:-:S12]  /*3340*/  UPRMT UR6, URZ, 0x654, UR6 ;  /* 0x00000654ff067896 */ /* 0x000fd80008000006 */
.L_x_54:
[----:B------:R-:W-:Y:S01]  /*3350*/  SHF.L.U32 R6, R3, 0x1f, RZ ;  /* 0x0000001f03067819 */ /* 0x000fe200000006ff */
[----:B------:R-:W-:Y:S02]  /*3360*/  IMAD.U32 R4, RZ, RZ, UR7 ;  /* 0x00000007ff047e24 */ /* 0x000fe4000f8e00ff */
[----:B------:R-:W-:Y:S01]  /*3370*/  @!P0 IMAD.MOV.U32 R5, RZ, RZ, 0x10 ;  /* 0x00000010ff058424 */ /* 0x000fe200078e00ff */
[----:B------:R-:W1:Y:S02]  /*3380*/  SYNCS.PHASECHK.TRANS64.TRYWAIT P1, [UR45+0x148], R6 ;  /* 0x00014806ff0075a7 */ /* 0x000e64000802112d */
[----:B------:R-:W-:-:S04]  /*3390*/  PRMT R4, R2, 0x654, R4 ;  /* 0x0000065402047816 */ /* 0x000fc80000000004 */
[----:B------:R-:W-:Y:S01]  /*33a0*/  SEL R0, R4, R0, !P0 ;  /* 0x0000000004007207 */ /* 0x000fe20004000000 */
[----:B-1----:R-:W-:Y:S06]  /*33b0*/  @!P1 BRA `(.L_x_52) ;  /* 0x0000004c00f09947 */ /* 0x002fec0003800000 */
.L_x_149:
[----:B------:R-:W-:Y:S01]  /*33c0*/  UIADD3 UR4, UPT, UPT, UR45, 0x180, URZ ;  /* 0x000001802d047890 */ /* 0x000fe2000fffe0ff */
[----:B------:R2:W-:Y:S01]  /*33d0*/  @!P0 SYNCS.ARRIVE.TRANS64.RED RZ, [R0+URZ], R5 ;  /* 0x0000000500ff89a7 */ /* 0x0005e200080004ff */
[----:B------:R-:W-:Y:S01]  /*33e0*/  UIADD3 UR5, UPT, UPT, UR45, 0x140, URZ ;  /* 0x000001402d057890 */ /* 0x000fe2000fffe0ff */
[----:B------:R-:W-:-:S08]  /*33f0*/  LOP3.LUT R3, R3, 0x1, RZ, 0x3c, !PT ;  /* 0x0000000103037812 */ /* 0x000fd000078e3cff */
[----:B------:R-:W-:Y:S06]  /*3400*/  UGETNEXTWORKID.BROADCAST [UR4], [UR5] ;  /* 0x00000000040073ca */ /* 0x000fec0008000100 */
[----:B--2---:R-:W-:-:S04]  /*3410*/  SHF.L.U32 R5, R8, 0x1f, RZ ;  /* 0x0000001f08057819 */ /* 0x004fc800000006ff */
[----:B------:R-:W2:Y:S02]  /*3420*/  SYNCS.PHASECHK.TRANS64.TRYWAIT P1, [UR45+0x140], R5 ;  /* 0x00014005ff0075a7 */ /* 0x000ea4000802112d */
[----:B--2---:R-:W-:Y:S05]  /*3430*/  @!P1 BRA `(.L_x_53) ;  /* 0x0000004c00e89947 */ /* 0x004fea0003800000 */
.L_x_151:
[----:B-1----:R-:W1:Y:S01]  /*3440*/  LDS.128 R4, [UR45+0x180] ;  /* 0x0001802dff047984 */ /* 0x002e620008000c00 */
[----:B------:R-:W-:Y:S01]  /*3450*/  LOP3.LUT R8, R8, 0x1, RZ, 0x3c, !PT ;  /* 0x0000000108087812 */ /* 0x000fe200078e3cff */
[----:B------:R-:W-:Y:S01]  /*3460*/  @!PT LDS RZ, [RZ] ;  /* 0x00000000fffff984 */ /* 0x000fe20000000800 */
[----:B------:R-:W-:Y:S01]  /*3470*/  @!PT LDS RZ, [RZ] ;  /* 0x00000000fffff984 */ /* 0x000fe20000000800 */
[----:B------:R-:W-:Y:S01]  /*3480*/  @!PT LDS RZ, [RZ] ;  /* 0x00000000fffff984 */ /* 0x000fe20000000800 */
[----:B------:R-:W-:Y:S01]  /*3490*/  @!PT LDS RZ, [RZ] ;  /* 0x00000000fffff984 */ /* 0x000fe20000000800 */
[----:B------:R2:W-:Y:S06]  /*34a0*/  MEMBAR.ALL.CTA ;  /* 0x0000000000007992 */ /* 0x0005ec0000008000 */
[----:B--2---:R-:W2:Y:S02]  /*34b0*/  FENCE.VIEW.ASYNC.S ;  /* 0x00000000000073c6 */ /* 0x004ea40000000000 */
[----:B--2---:R-:W-:Y:S01]  /*34c0*/  SYNCS.ARRIVE.TRANS64.RED.A1T0 RZ, [UR6], RZ ;  /* 0x000000ffffff79a7 */ /* 0x004fe20008100406 */
[----:B-1----:R-:W-:-:S13]  /*34d0*/  LOP3.LUT P1, RZ, R6, 0x1, RZ, 0xc0, !PT ;  /* 0x0000000106ff7812 */ /* 0x002fda000782c0ff */
[----:B------:R-:W-:Y:S05]  /*34e0*/  @P1 BRA `(.L_x_54) ;  /* 0xfffffffc00981947 */ /* 0x000fea000383ffff */
[----:B------:R-:W-:-:S04]  /*34f0*/  SHF.L.U32 R0, R3, 0x1f, RZ ;  /* 0x0000001f03007819 */ /* 0x000fc800000006ff */
[----:B------:R-:W1:Y:S02]  /*3500*/  SYNCS.PHASECHK.TRANS64 P0, [UR45+0x148], R0 ;  /* 0x00014800ff0075a7 */ /* 0x000e64000800102d */
[----:B-1----:R-:W-:Y:S05]  /*3510*/  @P0 EXIT ;  /* 0x000000000000094d */ /* 0x002fea0003800000 */
[----:B------:R-:W-:-:S07]  /*3520*/  MOV R0, UR45 ;  /* 0x0000002d00007c02 */ /* 0x000fce0008000f00 */
.L_x_55:
[----:B-1----:R-:W-:-:S04]  /*3530*/  SHF.L.U32 R2, R3, 0x1f, RZ ;  /* 0x0000001f03027819 */ /* 0x002fc800000006ff */
[----:B------:R1:W2:Y:S03]  /*3540*/  SYNCS.PHASECHK.TRANS64.TRYWAIT P0, [R0+URZ+0x148], R2 ;  /* 0x00014802000075a7 */ /* 0x0002a600080011ff */
[----:B--2---:R-:W-:Y:S05]  /*3550*/  @!P0 NANOSLEEP.SYNCS 0x989680 ;  /* 0x009896800000895d */ /* 0x004fea0003900000 */
[----:B------:R-:W2:Y:S02]  /*3560*/  @!P0 SYNCS.PHASECHK.TRANS64 P0, [R0+URZ+0x148], R2 ;  /* 0x00014802000085a7 */ /* 0x000ea400080010ff */
[----:B--2---:R-:W-:Y:S05]  /*3570*/  @P0 EXIT ;  /* 0x000000000000094d */ /* 0x004fea0003800000 */
[----:B------:R-:W-:Y:S05]  /*3580*/  BRA `(.L_x_55) ;  /* 0xfffffffc00e87947 */ /* 0x000fea000383ffff */
.L_x_51:
[----:B------:R-:W-:-:S09]  /*3590*/  UISETP.NE.AND UP1, UPT, UR8, URZ, UPT ;  /* 0x000000ff0800728c */ /* 0x000fd2000bf25270 */
[----:B------:R-:W-:Y:S05]  /*35a0*/  BRA.U UP1, `(.L_x_56) ;  /* 0x0000000d013c7547 */ /* 0x000fea000b800000 */
[----:B------:R-:W-:Y:S01]  /*35b0*/  UMOV UR4, 0x40 ;  /* 0x0000004000047882 */ /* 0x000fe20000000000 */
[----:B------:R-:W-:Y:S01]  /*35c0*/  NOP ;  /* 0x0000000000007918 */ /* 0x000fe20000000000 */
[----:B------:R-:W-:Y:S01]  /*35d0*/  ULEA UR4, UR45, UR4, 0x18 ;  /* 0x000000042d047291 */ /* 0x000fe2000f8ec0ff */
[----:B------:R-:W-:Y:S02]  /*35e0*/  UMOV UR5, 0x400 ;  /* 0x0000040000057882 */ /* 0x000fe40000000000 */
[----:B------:R-:W-:-:S06]  /*35f0*/  ULEA UR45, UR45, UR5, 0x18 ;  /* 0x000000052d2d7291 */ /* 0x000fcc000f8ec0ff */
[----:B------:R-:W1:Y:S02]  /*3600*/  LDS.U8 R0, [UR4+0x1c] ;  /* 0x00001c04ff007984 */ /* 0x000e640008000000 */
[----:B-1----:R-:W-:-:S13]  /*3610*/  ISETP.NE.AND P0, PT, R0, RZ, PT ;  /* 0x000000ff0000720c */ /* 0x002fda0003f05270 */
[----:B------:R-:W-:Y:S05]  /*3620*/  @P0 BRA `(.L_x_57) ;  /* 0x0000000000580947 */ /* 0x000fea0003800000 */
[----:B------:R-:W-:-:S13]  /*3630*/  ELECT P0, URZ, PT ;  /* 0x0000000000ff782f */ /* 0x000fda0003800000 */
[----:B------:R-:W-:Y:S05]  /*3640*/  @!P0 BRA `(.L_x_58) ;  /* 0x0000000000608947 */ /* 0x000fea0003800000 */
[----:B------:R-:W-:Y:S01]  /*3650*/  UMOV UR5, 0x10 ;  /* 0x0000001000057882 */ /* 0x000fe20000000000 */
[----:B------:R-:W-:Y:S01]  /*3660*/  HFMA2 R0, -RZ, RZ, 0, 5.9604644775390625e-08 ;  /* 0x00000001ff007431 */ /* 0x000fe200000001ff */
[----:B------:R-:W-:-:S03]  /*3670*/  MOV R2, 0xffff ;  /* 0x0000ffff00027802 */ /* 0x000fc60000000f00 */
[----:B------:R-:W-:Y:S04]  /*3680*/  DEPBAR.LE SB1, 0x36 ;  /* 0x00009d800000791a */ /* 0x000fe80000000000 */
[----:B------:R-:W1:Y:S02]  /*3690*/  UTCATOMSWS.FIND_AND_SET.ALIGN UP0, UR5, UR5 ;  /* 0x00000005000575e3 */ /* 0x000e640008000800 */
[----:B-1----:R-:W-:Y:S01]  /*36a0*/  MOV R3, UR5 ;  /* 0x0000000500037c02 */ /* 0x002fe20008000f00 */
[----:B------:R-:W-:Y:S06]  /*36b0*/  BRA.U UP0, `(.L_x_59) ;  /* 0x0000000100187547 */ /* 0x000fec000b800000 */
.L_x_60:
[----:B------:R-:W-:Y:S05]  /*36c0*/  NANOSLEEP 0x64 ;  /* 0x000000640000795d */ /* 0x000fea0003800000 */
[----:B------:R-:W-:-:S05]  /*36d0*/  UMOV UR5, 0x10 ;  /* 0x0000001000057882 */ /* 0x000fca0000000000 */
[----:B------:R-:W-:Y:S04]  /*36e0*/  DEPBAR.LE SB1, 0x36 ;  /* 0x00009d800000791a */ /* 0x000fe80000000000 */
[----:B------:R-:W1:Y:S02]  /*36f0*/  UTCATOMSWS.FIND_AND_SET.ALIGN UP0, UR5, UR5 ;  /* 0x00000005000575e3 */ /* 0x000e640008000800 */
[----:B-1----:R-:W-:Y:S01]  /*3700*/  MOV R3, UR5 ;  /* 0x0000000500037c02 */ /* 0x002fe20008000f00 */
[----:B------:R-:W-:Y:S05]  /*3710*/  BRA.U !UP0, `(.L_x_60) ;  /* 0xfffffffd08e87547 */ /* 0x000fea000b83ffff */
.L_x_59:
[-C--:B------:R-:W-:Y:S02]  /*3720*/  SHF.L.U32 R2, R2, R3.reuse, RZ ;  /* 0x0000000302027219 */ /* 0x080fe400000006ff */
[----:B------:R-:W-:Y:S01]  /*3730*/  SHF.L.U32 R0, R0, R3, RZ ;  /* 0x0000000300007219 */ /* 0x000fe200000006ff */
[----:B------:R-:W-:Y:S02]  /*3740*/  IMAD.SHL.U32 R3, R3, 0x20, RZ ;  /* 0x0000002003037824 */ /* 0x000fe400078e00ff */
[----:B------:R1:W-:Y:S04]  /*3750*/  ATOMS.OR RZ, [UR4+0x14], R2 ;  /* 0x00001402ffff798c */ /* 0x0003e8000b000004 */
[----:B------:R1:W-:Y:S04]  /*3760*/  ATOMS.OR RZ, [UR4+0x18], R0 ;  /* 0x00001800ffff798c */ /* 0x0003e8000b000004 */
[----:B------:R1:W-:Y:S01]  /*3770*/  STS [UR45+0x190], R3 ;  /* 0x00019003ff007988 */ /* 0x0003e2000800082d */
[----:B------:R-:W-:Y:S05]  /*3780*/  BRA `(.L_x_58) ;  /* 0x0000000000107947 */ /* 0x000fea0003800000 */
.L_x_57:
[----:B------:R-:W-:Y:S02]  /*3790*/  MOV R0, 0xffffffff ;  /* 0xffffffff00007802 */ /* 0x000fe40000000f00 */
[----:B------:R-:W-:-:S03]  /*37a0*/  MOV R2, 0x37d0 ;  /* 0x000037d000027802 */ /* 0x000fc60000000f00 */
[----:B------:R1:W-:Y:S04]  /*37b0*/  STS [UR45+0x190], R0 ;  /* 0x00019000ff007988 */ /* 0x0003e8000800082d */
[----:B-1-3-5:R-:W-:Y:S05]  /*37c0*/  CALL.REL.NOINC `($__internal_1_$__cuda_sm10x_tcgen05_guardrail_trap_phase_invalid_during_alloc) ;  /* 0x00000050006c7944 */ /* 0x02afea0003c00000 */
.L_x_58:
[----:B------:R-:W-:Y:S05]  /*37d0*/  WARPSYNC.ALL ;  /* 0x0000000000007948 */ /* 0x000fea0003800000 */
[----:B------:R-:W2:Y:S01]  /*37e0*/  S2UR UR6, SR_CgaCtaId ;  /* 0x00000000000679c3 */ /* 0x000ea20000008800 */
[----:B------:R-:W-:Y:S01]  /*37f0*/  UMOV UR4, 0x400 ;  /* 0x0000040000047882 */ /* 0x000fe20000000000 */
[----:B------:R-:W-:-:S06]  /*3800*/  NOP ;  /* 0x0000000000007918 */ /* 0x000fcc0000000000 */
[----:B------:R-:W-:Y:S06]  /*3810*/  BAR.ARV 0x6, 0xa0 ;  /* 0x0182800000007b1d */ /* 0x000fec0000002000 */
[----:B------:R-:W-:Y:S01]  /*3820*/  IMAD.MOV.U32 R8, RZ, RZ, 0x1 ;  /* 0x00000001ff087424 */ /* 0x000fe200078e00ff */
[----:B------:R-:W-:Y:S01]  /*3830*/  UMOV UR15, URZ ;  /* 0x000000ff000f7c82 */ /* 0x000fe20008000000 */
[----:B------:R-:W-:Y:S01]  /*3840*/  UMOV UR14, URZ ;  /* 0x000000ff000e7c82 */ /* 0x000fe20008000000 */
[----:B------:R-:W-:Y:S01]  /*3850*/  UMOV UR20, 0x0 ;  /* 0x0000000000147882 */ /* 0x000fe20000000000 */
[----:B------:R-:W-:Y:S01]  /*3860*/  UMOV UR21, 0x4200010 ;  /* 0x0420001000157882 */ /* 0x000fe20000000000 */
[----:B------:R-:W-:Y:S01]  /*3870*/  UMOV UR18, 0x0 ;  /* 0x0000000000127882 */ /* 0x000fe20000000000 */
[----:B------:R-:W-:Y:S01]  /*3880*/  UMOV UR19, 0x4200010 ;  /* 0x0420001000137882 */ /* 0x000fe20000000000 */
[----:B--2---:R-:W-:Y:S01]  /*3890*/  ULEA UR6, UR6, UR4, 0x18 ;  /* 0x0000000406067291 */ /* 0x004fe2000f8ec0ff */
[----:B------:R-:W2:Y:S03]  /*38a0*/  LDCU.64 UR4, c[0x0][0x388] ;  /* 0x00007100ff0477ac */ /* 0x000ea60008000a00 */
[----:B------:R-:W-:-:S02]  /*38b0*/  UIADD3 UR9, UPT, UPT, UR6, 0x4400, URZ ;  /* 0x0000440006097890 */ /* 0x000fc4000fffe0ff */
[----:B------:R-:W-:-:S03]  /*38c0*/  UIADD3 UR10, UPT, UPT, UR6, 0x15400, URZ ;  /* 0x00015400060a7890 */ /* 0x000fc6000fffe0ff */
[----:B------:R-:W1:Y:S01]  /*38d0*/  LDS R9, [UR6+0x190] ;  /* 0x00019006ff097984 */ /* 0x000e620008000800 */
[----:B------:R-:W-:Y:S02]  /*38e0*/  USHF.R.U32.HI UR9, URZ, 0x4, UR9 ;  /* 0x00000004ff097899 */ /* 0x000fe40008011609 */
[----:B------:R-:W-:Y:S02]  /*38f0*/  USHF.R.U32.HI UR10, URZ, 0x4, UR10 ;  /* 0x00000004ff0a7899 */ /* 0x000fe4000801160a */
[----:B------:R-:W-:Y:S02]  /*3900*/  ULOP3.LUT UR9, UR9, 0x3fff, URZ, 0xc0, !UPT ;  /* 0x00003fff09097892 */ /* 0x000fe4000f8ec0ff */
[----:B------:R-:W-:Y:S02]  /*3910*/  ULOP3.LUT UR10, UR10, 0x3fff, URZ, 0xc0, !UPT ;  /* 0x00003fff0a0a7892 */ /* 0x000fe4000f8ec0ff */
[----:B------:R-:W-:Y:S02]  /*3920*/  ULOP3.LUT UR9, UR9, 0x10000, URZ, 0xfc, !UPT ;  /* 0x0001000009097892 */ /* 0x000fe4000f8efcff */
[----:B--2---:R-:W-:-:S02]  /*3930*/  UIADD3 UR4, UPT, UPT, UR4, 0x3f, URZ ;  /* 0x0000003f04047890 */ /* 0x004fc4000fffe0ff */
[----:B------:R-:W-:Y:S02]  /*3940*/  ULOP3.LUT UR10, UR10, 0x10000, URZ, 0xfc, !UPT ;  /* 0x000100000a0a7892 */ /* 0x000fe4000f8efcff */
[----:B------:R-:W-:-:S04]  /*3950*/  USHF.R.S32.HI UR7, URZ, 0x1f, UR4 ;  /* 0x0000001fff077899 */ /* 0x000fc80008011404 */
[----:B------:R-:W-:-:S03]  /*3960*/  ULEA.HI UR7, UR7, UR4, URZ, 0x6 ;  /* 0x0000000407077291 */ /* 0x000fc6000f8f30ff */
[----:B------:R-:W2:Y:S01]  /*3970*/  LDCU UR4, c[0x0][0x390] ;  /* 0x00007200ff0477ac */ /* 0x000ea20008000800 */
[----:B------:R-:W-:-:S04]  /*3980*/  USHF.R.S32.HI UR7, URZ, 0x6, UR7 ;  /* 0x00000006ff077899 */ /* 0x000fc80008011407 */
[----:B------:R-:W-:Y:S02]  /*3990*/  UIMAD UR7, UR7, UR5, URZ ;  /* 0x00000005070772a4 */ /* 0x000fe4000f8e02ff */
[----:B------:R-:W-:-:S04]  /*39a0*/  UIADD3 UR5, UPT, UPT, UR6, 0x148, URZ ;  /* 0x0000014806057890 */ /* 0x000fc8000fffe0ff */
[----:B------:R-:W-:Y:S01]  /*39b0*/  UPRMT UR5, URZ, 0x654, UR5 ;  /* 0x00000654ff057896 */ /* 0x000fe20008000005 */
[C---:B-1----:R-:W-:Y:S01]  /*39c0*/  VIADD R3, R9.reuse, 0x80 ;  /* 0x0000008009037836 */ /* 0x042fe20000000000 */
[----:B------:R-:W-:Y:S01]  /*39d0*/  LOP3.LUT R2, R9, 0xffff, RZ, 0xc0, !PT ;  /* 0x0000ffff09027812 */ /* 0x000fe200078ec0ff */
[----:B--2---:R-:W-:-:S03]  /*39e0*/  UIMAD UR4, UR7, UR4, URZ ;  /* 0x00000004070472a4 */ /* 0x004fc6000f8e02ff */
[----:B------:R-:W-:Y:S01]  /*39f0*/  LOP3.LUT R3, R3, 0xffff, RZ, 0xc0, !PT ;  /* 0x0000ffff03037812 */ /* 0x000fe200078ec0ff */
[----:B------:R-:W-:Y:S02]  /*3a00*/  UIADD3 UR16, UPT, UPT, UR4, -0x1, URZ ;  /* 0xffffffff04107890 */ /* 0x000fe4000fffe0ff */
[----:B------:R-:W-:Y:S02]  /*3a10*/  UISETP.GE.AND UP2, UPT, UR4, 0x1, UPT ;  /* 0x000000010400788c */ /* 0x000fe4000bf46270 */
[----:B------:R1:W-:Y:S02]  /*3a20*/  STL.64 [R1], R2 ;  /* 0x0000000201007387 */ /* 0x0003e40000100a00 */
[----:B-1----:R-:W-:-:S07]  /*3a30*/  CS2R R2, SRZ ;  /* 0x0000000000027805 */ /* 0x002fce000001ff00 */
.L_x_67:
[----:B-1----:R-:W-:-:S04]  /*3a40*/  SHF.L.U32 R4, R3, 0x1f, RZ ;  /* 0x0000001f03047819 */ /* 0x002fc800000006ff */
[----:B------:R-:W1:Y:S02]  /*3a50*/  SYNCS.PHASECHK.TRANS64.TRYWAIT P0, [UR6+0x140], R4 ;  /* 0x00014004ff0075a7 */ /* 0x000e640008001106 */
[----:B-12---:R-:W-:Y:S05]  /*3a60*/  @!P0 BRA `(.L_x_61) ;  /* 0x0000004800748947 */ /* 0x006fea0003800000 */
.L_x_153:
[----:B-1----:R-:W1:Y:S01]  /*3a70*/  LDS.128 R4, [UR6+0x180] ;  /* 0x00018006ff047984 */ /* 0x002e620008000c00 */
[----:B------:R-:W-:Y:S01]  /*3a80*/  ULEA UR8, UR15, UR6, 0x3 ;  /* 0x000000060f087291 */ /* 0x000fe2000f8e18ff */
[----:B------:R-:W-:Y:S01]  /*3a90*/  SHF.L.U32 R0, R8, 0x1f, RZ ;  /* 0x0000001f08007819 */ /* 0x000fe200000006ff */
[----:B------:R-:W-:Y:S01]  /*3aa0*/  @!PT LDS RZ, [RZ] ;  /* 0x00000000fffff984 */ /* 0x000fe20000000800 */
[----:B------:R-:W-:Y:S01]  /*3ab0*/  @!PT LDS RZ, [RZ] ;  /* 0x00000000fffff984 */ /* 0x000fe20000000800 */
[----:B------:R-:W-:Y:S01]  /*3ac0*/  @!PT LDS RZ, [RZ] ;  /* 0x00000000fffff984 */ /* 0x000fe20000000800 */
[----:B------:R-:W-:Y:S01]  /*3ad0*/  @!PT LDS RZ, [RZ] ;  /* 0x00000000fffff984 */ /* 0x000fe20000000800 */
[----:B------:R2:W-:Y:S06]  /*3ae0*/  MEMBAR.ALL.CTA ;  /* 0x0000000000007992 */ /* 0x0005ec0000008000 */
[----:B--2---:R-:W2:Y:S02]  /*3af0*/  FENCE.VIEW.ASYNC.S ;  /* 0x00000000000073c6 */ /* 0x004ea40000000000 */
[----:B--2---:R-:W-:Y:S01]  /*3b00*/  SYNCS.ARRIVE.TRANS64.RED.A1T0 RZ, [UR5], RZ ;  /* 0x000000ffffff79a7 */ /* 0x004fe20008100405 */
[----:B------:R-:W2:Y:S01]  /*3b10*/  SYNCS.PHASECHK.TRANS64.TRYWAIT P0, [UR8+0x160], R0 ;  /* 0x00016000ff0075a7 */ /* 0x000ea20008001108 */
[----:B-1----:R-:W-:Y:S01]  /*3b20*/  LOP3.LUT P2, RZ, R6, 0x1, RZ, 0xc0, !PT ;  /* 0x0000000106ff7812 */ /* 0x002fe2000784c0ff */
[----:B--2---:R-:W-:-:S12]  /*3b30*/  @!P0 BRA `(.L_x_62) ;  /* 0x0000004800588947 */ /* 0x004fd80003800000 */
.L_x_155:
[----:B------:R-:W-:Y:S05]  /*3b40*/  BRA.U !UP2, `(.L_x_63) ;  /* 0x000000010ac47547 */ /* 0x000fea000b800000 */
[----:B-1----:R-:W-:Y:S01]  /*3b50*/  IMAD.U32 R0, RZ, RZ, UR15 ;  /* 0x0000000fff007e24 */ /* 0x002fe2000f8e00ff */
[----:B------:R-:W-:-:S04]  /*3b60*/  ULEA UR4, UR14, UR6, 0x3 ;  /* 0x000000060e047291 */ /* 0x000fc8000f8e18ff */
[----:B------:R-:W-:-:S05]  /*3b70*/  LEA R0, R0, R1, 0x2 ;  /* 0x0000000100007211 */ /* 0x000fca00078e10ff */
[----:B------:R1:W5:Y:S01]  /*3b80*/  LDL R4, [R0] ;  /* 0x0000000000047983 */ /* 0x0003620000100800 */
[----:B------:R-:W-:Y:S01]  /*3b90*/  UPLOP3.LUT UP3, UPT, UPT, UPT, UPT, 0x40, 0x4 ;  /* 0x000000000004789c */ /* 0x000fe20003f6e870 */
[----:B------:R-:W-:Y:S01]  /*3ba0*/  UMOV UR13, UR16 ;  /* 0x00000010000d7c82 */ /* 0x000fe20008000000 */
[----:B------:R-:W-:Y:S01]  /*3bb0*/  UMOV UR12, UR14 ;  /* 0x0000000e000c7c82 */ /* 0x000fe20008000000 */
[----:B-1----:R-:W-:-:S04]  /*3bc0*/  SHF.L.U32 R0, R2, 0x1f, RZ ;  /* 0x0000001f02007819 */ /* 0x002fc800000006ff */
[----:B------:R1:W2:Y:S04]  /*3bd0*/  SYNCS.PHASECHK.TRANS64.TRYWAIT P1, [UR4], R0 ;  /* 0x00000000ff0075a7 */ /* 0x0002a80008021104 */
.L_x_66:
[----:B------:R-:W-:Y:S01]  /*3be0*/  ULEA UR7, UR12, UR6, 0x3 ;  /* 0x000000060c077291 */ /* 0x000fe2000f8e18ff */
[----:B-12-4-:R-:W-:Y:S11]  /*3bf0*/  @P1 BRA `(.L_x_64) ;  /* 0x00000000000c1947 */ /* 0x016ff60003800000 */
[----:B------:R-:W-:Y:S04]  /*3c00*/  SHF.L.U32 R5, R2, 0x1f, RZ ;  /* 0x0000001f02057819 */ /* 0x000fe800000006ff */
[----:B------:R-:W2:Y:S02]  /*3c10*/  SYNCS.PHASECHK.TRANS64.TRYWAIT P0, [UR7], R5 ;  /* 0x00000005ff0075a7 */ /* 0x000ea40008001107 */
[----:B--2---:R-:W-:Y:S05]  /*3c20*/  @!P0 BRA `(.L_x_65) ;  /* 0x0000004800348947 */ /* 0x004fea0003800000 */
.L_x_64:
[----:B------:R-:W-:Y:S01]  /*3c30*/  UISETP.NE.AND UP0, UPT, UR13, URZ, UPT ;  /* 0x000000ff0d00728c */ /* 0x000fe2000bf05270 */
[----:B------:R-:W-:Y:S01]  /*3c40*/  PLOP3.LUT P1, PT, PT, PT, PT, 0x80, 0x8 ;  /* 0x000000000008781c */ /* 0x000fe20003f2f070 */
[----:B------:R-:W-:Y:S02]  /*3c50*/  UIADD3 UR14, UPT, UPT, UR12, 0x1, URZ ;  /* 0x000000010c0e7890 */ /* 0x000fe4000fffe0ff */
[----:B------:R-:W-:Y:S02]  /*3c60*/  ULEA UR22, UR12, UR10, 0x9 ;  /* 0x0000000a0c167291 */ /* 0x000fe4000f8e48ff */
[----:B------:R-:W-:Y:S01]  /*3c70*/  UISETP.NE.AND UP1, UPT, UR14, 0x11, UPT ;  /* 0x000000110e00788c */ /* 0x000fe2000bf25270 */
[----:B------:R-:W-:Y:S01]  /*3c80*/  PLOP3.LUT P0, PT, PT, PT, UP0, 0x80, 0x8 ;  /* 0x000000000008781c */ /* 0x000fe20003f0f008 */
[----:B------:R-:W-:Y:S02]  /*3c90*/  ULEA UR24, UR12, UR9, 0x8 ;  /* 0x000000090c187291 */ /* 0x000fe4000f8e40ff */
[----:B------:R-:W-:Y:S02]  /*3ca0*/  USEL UR11, URZ, 0x1, UP1 ;  /* 0x00000001ff0b7887 */ /* 0x000fe40008800000 */
[----:B------:R-:W-:Y:S02]  /*3cb0*/  USEL UR14, UR14, URZ, UP1 ;  /* 0x000000ff0e0e7287 */ /* 0x000fe40008800000 */
[----:B------:R-:W-:Y:S02]  /*3cc0*/  UIADD3 UR26, UPT, UPT, UR22, 0x2, URZ ;  /* 0x00000002161a7890 */ /* 0x000fe4000fffe0ff */
[----:B------:R-:W-:Y:S01]  /*3cd0*/  @UP0 ULEA UR4, UR14, UR6, 0x3 ;  /* 0x000000060e040291 */ /* 0x000fe2000f8e18ff */
[----:B------:R-:W-:Y:S01]  /*3ce0*/  LOP3.LUT R2, R2, UR11, RZ, 0x3c, !PT ;  /* 0x0000000b02027c12 */ /* 0x000fe2000f8e3cff */
[----:B------:R-:W-:Y:S02]  /*3cf0*/  UIADD3 UR28, UPT, UPT, UR24, 0x2, URZ ;  /* 0x00000002181c7890 */ /* 0x000fe4000fffe0ff */
[----:B------:R-:W-:Y:S01]  /*3d00*/  UIADD3 UR17, UPT, UPT, UR7, 0x88, URZ ;  /* 0x0000008807117890 */ /* 0x000fe2000fffe0ff */
[----:B-1----:R-:W-:Y:S01]  /*3d10*/  @P0 SHF.L.U32 R0, R2, 0x1f, RZ ;  /* 0x0000001f02000819 */ /* 0x002fe200000006ff */
[----:B------:R-:W-:Y:S01]  /*3d20*/  UIADD3 UR7, UPT, UPT, UR13, 0x1, URZ ;  /* 0x000000010d077890 */ /* 0x000fe2000fffe0ff */
[----:B------:R-:W-:Y:S02]  /*3d30*/  UMOV UR23, 0x80004020 ;  /* 0x8000402000177882 */ /* 0x000fe40000000000 */
[----:B------:R4:W1:Y:S01]  /*3d40*/  @P0 SYNCS.PHASECHK.TRANS64.TRYWAIT P1, [UR4], R0 ;  /* 0x00000000ff0005a7 */ /* 0x0008620008021104 */
[----:B------:R-:W-:Y:S11]  /*3d50*/  ELECT P0, URZ, PT ;  /* 0x0000000000ff782f */ /* 0x000ff60003800000 */
[----:B------:R-:W-:Y:S02]  /*3d60*/  @!UPT UIADD3 URZ, UPT, UPT, URZ, URZ, URZ ;  /* 0x000000fffffff290 */ /* 0x000fe4000fffe0ff */
[C---:B-----5:R-:W-:Y:S02]  /*3d70*/  @P0 R2UR.BROADCAST UR11, R4.reuse ;  /* 0x00000000040b02ca */ /* 0x060fe400008e0000 */
[----:B------:R-:W-:Y:S11]  /*3d80*/  ELECT P0, URZ, PT ;  /* 0x0000000000ff782f */ /* 0x000ff60003800000 */
[----:B------:R-:W-:Y:S02]  /*3d90*/  @!UPT UIADD3 URZ, UPT, UPT, URZ, URZ, URZ ;  /* 0x000000fffffff290 */ /* 0x000fe4000fffe0ff */
[----:B------:R-:W-:Y:S01]  /*3da0*/  @P0 R2UR.BROADCAST UR4, R4 ;  /* 0x00000000040402ca */ /* 0x000fe200008e0000 */
[----:B------:R-:W-:Y:S02]  /*3db0*/  UISETP.GT.U32.AND UP0, UPT, UR7, 0x1, UPT ;  /* 0x000000010700788c */ /* 0x000fe4000bf04070 */
[----:B------:R-:W-:Y:S01]  /*3dc0*/  UIADD3 UR13, UPT, UPT, UR13, -0x1, URZ ;  /* 0xffffffff0d0d7890 */ /* 0x000fe2000fffe0ff */
[----:B------:R-:W-:Y:S01]  /*3dd0*/  UMOV UR25, 0x80004020 ;  /* 0x8000402000197882 */ /* 0x000fe20000000000 */
[----:B------:R-:W-:Y:S01]  /*3de0*/  UMOV UR27, 0x80004020 ;  /* 0x80004020001b7882 */ /* 0x000fe20000000000 */
[----:B------:R-:W-:Y:S01]  /*3df0*/  UMOV UR29, 0x80004020 ;  /* 0x80004020001d7882 */ /* 0x000fe20000000000 */
[----:B------:R-:W-:Y:S01]  /*3e00*/  UMOV UR12, UR14 ;  /* 0x0000000e000c7c82 */ /* 0x000fe20008000000 */
[----:B------:R4:W-:Y:S01]  /*3e10*/  UTCQMMA gdesc[UR24], gdesc[UR22], tmem[UR11], tmem[UR20], idesc[UR21], UP3 ;  /* 0x00ff1416180075ea */ /* 0x0009e2000980030b */
[----:B------:R-:W-:Y:S04]  /*3e20*/  UPLOP3.LUT UP3, UPT, UPT, UPT, UPT, 0x80, 0x8 ;  /* 0x000000000008789c */ /* 0x000fe80003f6f070 */
[----:B------:R4:W-:Y:S01]  /*3e30*/  UTCQMMA gdesc[UR28], gdesc[UR26], tmem[UR4], tmem[UR18], idesc[UR19], UPT ;  /* 0x00ff121a1c0075ea */ /* 0x0009e2000b800304 */
[----:B------:R4:W-:Y:S01]  /*3e40*/  UTCBAR [UR17], URZ ;  /* 0x000000ff110073e9 */ /* 0x0009e200080000ff */
[----:B------:R-:W-:Y:S05]  /*3e50*/  BRA.U UP0, `(.L_x_66) ;  /* 0xfffffffd00607547 */ /* 0x000fea000b83ffff */
.L_x_63:
[----:B------:R-:W-:Y:S01]  /*3e60*/  UIADD3 UR15, UPT, UPT, UR15, 0x1, URZ ;  /* 0x000000010f0f7890 */ /* 0x000fe2000fffe0ff */
[----:B------:R-:W-:Y:S01]  /*3e70*/  LOP3.LUT R3, R3, 0x1, RZ, 0x3c, !PT ;  /* 0x0000000103037812 */ /* 0x000fe200078e3cff */
[----:B------:R-:W-:Y:S02]  /*3e80*/  UIADD3 UR8, UPT, UPT, UR8, 0x150, URZ ;  /* 0x0000015008087890 */ /* 0x000fe4000fffe0ff */
[----:B------:R-:W-:-:S04]  /*3e90*/  UISETP.NE.AND UP0, UPT, UR15, 0x2, UPT ;  /* 0x000000020f00788c */ /* 0x000fc8000bf05270 */
[----:B----4-:R-:W-:Y:S02]  /*3ea0*/  USEL UR4, URZ, 0x1, UP0 ;  /* 0x00000001ff047887 */ /* 0x010fe40008000000 */
[----:B------:R-:W-:Y:S01]  /*3eb0*/  USEL UR15, UR15, URZ, UP0 ;  /* 0x000000ff0f0f7287 */ /* 0x000fe20008000000 */
[----:B------:R2:W-:Y:S03]  /*3ec0*/  UTCBAR [UR8], URZ ;  /* 0x000000ff080073e9 */ /* 0x0005e600080000ff */
[----:B------:R-:W-:Y:S01]  /*3ed0*/  LOP3.LUT R8, R8, UR4, RZ, 0x3c, !PT ;  /* 0x0000000408087c12 */ /* 0x000fe2000f8e3cff */
[----:B------:R-:W-:Y:S07]  /*3ee0*/  @P2 BRA `(.L_x_67) ;  /* 0xfffffff800d42947 */ /* 0x000fee000383ffff */
[----:B------:R-:W4:Y:S01]  /*3ef0*/  S2UR UR4, SR_CgaCtaId ;  /* 0x00000000000479c3 */ /* 0x000f220000008800 */
[----:B------:R-:W-:Y:S01]  /*3f00*/  ELECT P0, URZ, PT ;  /* 0x0000000000ff782f */ /* 0x000fe20003800000 */
[----:B-1----:R-:W-:Y:S01]  /*3f10*/  IMAD.MOV.U32 R0, RZ, RZ, 0x1 ;  /* 0x00000001ff007424 */ /* 0x002fe200078e00ff */
[----:B------:R-:W-:Y:S01]  /*3f20*/  UIADD3 UR6, UPT, UPT, UR6, 0x160, URZ ;  /* 0x0000016006067890 */ /* 0x000fe2000fffe0ff */
[----:B------:R-:W-:Y:S01]  /*3f30*/  SHF.L.U32 R2, R8, 0x1f, RZ ;  /* 0x0000001f08027819 */ /* 0x000fe200000006ff */
[----:B------:R-:W-:-:S03]  /*3f40*/  UMOV UR5, 0x40 ;  /* 0x0000004000057882 */ /* 0x000fc60000000000 */
[----:B------:R-:W-:Y:S01]  /*3f50*/  UVIRTCOUNT.DEALLOC.SMPOOL 0x80 ;  /* 0x000000800000784c */ /* 0x000fe20000000000 */
[----:B----4-:R-:W-:Y:S02]  /*3f60*/  ULEA UR4, UR4, UR5, 0x18 ;  /* 0x0000000504047291 */ /* 0x010fe4000f8ec0ff */
[----:B------:R-:W-:-:S07]  /*3f70*/  ULEA UR5, UR15, UR6, 0x3 ;  /* 0x000000060f057291 */ /* 0x000fce000f8e18ff */
[----:B------:R1:W-:Y:S02]  /*3f80*/  @P0 STS.U8 [UR4+0x1c], R0 ;  /* 0x00001c00ff000988 */ /* 0x0003e40008000004 */
[----:B------:R-:W4:Y:S02]  /*3f90*/  SYNCS.PHASECHK.TRANS64.TRYWAIT P0, [UR5], R2 ;  /* 0x00000002ff0075a7 */ /* 0x000f240008001105 */
[----:B-1--4-:R-:W-:Y:S05]  /*3fa0*/  @!P0 BRA `(.L_x_68) ;  /* 0x00000044006c8947 */ /* 0x012fea0003800000 */
.L_x_158:
[----:B------:R-:W-:-:S04]  /*3fb0*/  UIADD3 UR7, UPT, UPT, UR15, 0x1, URZ ;  /* 0x000000010f077890 */ /* 0x000fc8000fffe0ff */
[----:B------:R-:W-:-:S04]  /*3fc0*/  UISETP.NE.AND UP0, UPT, UR7, 0x2, UPT ;  /* 0x000000020700788c */ /* 0x000fc8000bf05270 */
[----:B------:R-:W-:Y:S02]  /*3fd0*/  USEL UR5, URZ, 0x1, UP0 ;  /* 0x00000001ff057887 */ /* 0x000fe40008000000 */
[----:B------:R-:W-:-:S04]  /*3fe0*/  USEL UR7, UR7, URZ, UP0 ;  /* 0x000000ff07077287 */ /* 0x000fc80008000000 */
[----:B------:R-:W-:Y:S01]  /*3ff0*/  ULEA UR7, UR7, UR6, 0x3 ;  /* 0x0000000607077291 */ /* 0x000fe2000f8e18ff */
[----:B-1----:R-:W-:-:S04]  /*4000*/  LOP3.LUT R2, R8, UR5, RZ, 0x3c, !PT ;  /* 0x0000000508027c12 */ /* 0x002fc8000f8e3cff */
[----:B------:R-:W-:-:S04]  /*4010*/  SHF.L.U32 R2, R2, 0x1f, RZ ;  /* 0x0000001f02027819 */ /* 0x000fc800000006ff */
[----:B------:R-:W1:Y:S02]  /*4020*/  SYNCS.PHASECHK.TRANS64.TRYWAIT P0, [UR7], R2 ;  /* 0x00000002ff0075a7 */ /* 0x000e640008001107 */
[----:B-1----:R-:W-:Y:S05]  /*4030*/  @!P0 BRA `(.L_x_69) ;  /* 0x0000004400608947 */ /* 0x002fea0003800000 */
.L_x_160:
[----:B------:R-:W-:Y:S01]  /*4040*/  NOP ;  /* 0x0000000000007918 */ /* 0x000fe20000000000 */
[----:B-1----:R-:W1:Y:S01]  /*4050*/  LDS R0, [UR4+0x14] ;  /* 0x00001404ff007984 */ /* 0x002e620008000800 */
[----:B------:R-:W-:Y:S01]  /*4060*/  LOP3.LUT R3, R9, 0xffff, RZ, 0xc0, !PT ;  /* 0x0000ffff09037812 */ /* 0x000fe200078ec0ff */
[----:B------:R-:W-:-:S03]  /*4070*/  IMAD.MOV.U32 R2, RZ, RZ, 0xffff ;  /* 0x0000ffffff027424 */ /* 0x000fc600078e00ff */
[----:B------:R-:W-:-:S04]  /*4080*/  SHF.R.U32.HI R3, RZ, 0x5, R3 ;  /* 0x00000005ff037819 */ /* 0x000fc80000011603 */
[----:B------:R-:W-:-:S04]  /*4090*/  SHF.L.U32 R2, R2, R3, RZ ;  /* 0x0000000302027219 */ /* 0x000fc800000006ff */
[----:B-1----:R-:W-:-:S04]  /*40a0*/  LOP3.LUT R0, R0, R2, RZ, 0xc0, !PT ;  /* 0x0000000200007212 */ /* 0x002fc800078ec0ff */
[----:B------:R-:W-:Y:S01]  /*40b0*/  ISETP.NE.AND P0, PT, R0, R2, PT ;  /* 0x000000020000720c */ /* 0x000fe20003f05270 */
[----:B------:R-:W-:-:S05]  /*40c0*/  IMAD.MOV.U32 R0, RZ, RZ, 0x1 ;  /* 0x00000001ff007424 */ /* 0x000fca00078e00ff */
[----:B------:R-:W-:-:S07]  /*40d0*/  SHF.L.U32 R0, R0, R3, RZ ;  /* 0x0000000300007219 */ /* 0x000fce00000006ff */
[----:B------:R-:W-:Y:S05]  /*40e0*/  @P0 BRA `(.L_x_70) ;  /* 0x00000000005c0947 */ /* 0x000fea0003800000 */
[----:B------:R-:W1:Y:S02]  /*40f0*/  LDS R3, [UR4+0x18] ;  /* 0x00001804ff037984 */ /* 0x000e640008000800 */
[----:B-1----:R-:W-:-:S04]  /*4100*/  LOP3.LUT R3, R3, R0, RZ, 0xc0, !PT ;  /* 0x0000000003037212 */ /* 0x002fc800078ec0ff */
[----:B------:R-:W-:-:S13]  /*4110*/  ISETP.NE.AND P0, PT, R3, R0, PT ;  /* 0x000000000300720c */ /* 0x000fda0003f05270 */
[----:B------:R-:W-:Y:S05]  /*4120*/  @P0 BRA `(.L_x_71) ;  /* 0x0000000000400947 */ /* 0x000fea0003800000 */
[----:B--2---:R-:W-:Y:S01]  /*4130*/  R2UR UR8, R2 ;  /* 0x00000000020872ca */ /* 0x004fe200000e0000 */
[----:B------:R-:W1:Y:S01]  /*4140*/  S2R R3, SR_LANEID ;  /* 0x0000000000037919 */ /* 0x000e620000000000 */
[----:B------:R-:W-:Y:S01]  /*4150*/  LOP3.LUT R0, RZ, R0, RZ, 0x33, !PT ;  /* 0x00000000ff007212 */ /* 0x000fe200078e33ff */
[----:B------:R-:W-:Y:S02]  /*4160*/  VOTEU.ANY UR7, UPT, PT ;  /* 0x0000000000077886 */ /* 0x000fe400038e0100 */
[----:B------:R-:W-:Y:S01]  /*4170*/  UFLO.U32 UR7, UR7 ;  /* 0x00000007000772bd */ /* 0x000fe200080e0000 */
[----:B------:R-:W2:Y:S07]  /*4180*/  REDUX UR5, R0 ;  /* 0x00000000000573c4 */ /* 0x000eae0000000000 */
[----:B------:R-:W-:-:S06]  /*4190*/  ULOP3.LUT UR8, URZ, UR8, URZ, 0x33, !UPT ;  /* 0x00000008ff087292 */ /* 0x000fcc000f8e33ff */
[----:B------:R-:W-:-:S04]  /*41a0*/  IMAD.U32 R2, RZ, RZ, UR8 ;  /* 0x00000008ff027e24 */ /* 0x000fc8000f8e00ff */
[----:B------:R-:W4:Y:S02]  /*41b0*/  REDUX UR6, R2 ;  /* 0x00000000020673c4 */ /* 0x000f240000000000 */
[----:B------:R1:W-:Y:S01]  /*41c0*/  UTCATOMSWS.AND URZ, UR8 ;  /* 0x0000000800ff79e3 */ /* 0x0003e20008000000 */
[----:B--2---:R-:W-:Y:S01]  /*41d0*/  IMAD.U32 R0, RZ, RZ, UR5 ;  /* 0x00000005ff007e24 */ /* 0x004fe2000f8e00ff */
[----:B-1----:R-:W-:Y:S01]  /*41e0*/  ISETP.EQ.U32.AND P0, PT, R3, UR7, PT ;  /* 0x0000000703007c0c */ /* 0x002fe2000bf02070 */
[----:B----4-:R-:W-:-:S12]  /*41f0*/  IMAD.U32 R2, RZ, RZ, UR6 ;  /* 0x00000006ff027e24 */ /* 0x010fd8000f8e00ff */
[----:B------:R1:W-:Y:S04]  /*4200*/  @P0 ATOMS.AND RZ, [UR4+0x14], R2 ;  /* 0x00001402ffff098c */ /* 0x0003e8000a800004 */
[----:B------:R1:W-:Y:S01]  /*4210*/  @P0 ATOMS.AND RZ, [UR4+0x18], R0 ;  /* 0x00001800ffff098c */ /* 0x0003e2000a800004 */
[----:B------:R-:W-:Y:S05]  /*4220*/  BRA `(.L_x_72) ;  /* 0x0000000000147947 */ /* 0x000fea0003800000 */
.L_x_71:
[----:B------:R-:W-:Y:S02]  /*4230*/  MOV R2, 0x4250 ;  /* 0x0000425000027802 */ /* 0x000fe40000000f00 */
[----:B--23-5:R-:W-:Y:S05]  /*4240*/  CALL.REL.NOINC `($__internal_0_$__cuda_sm10x_tcgen05_guardrail_trap_col_being_dealloced_not_returned_by_alloc) ;  /* 0x0000004400c07944 */ /* 0x02cfea0003c00000 */
[----:B------:R-:W-:Y:S05]  /*4250*/  BRA `(.L_x_72) ;  /* 0x0000000000087947 */ /* 0x000fea0003800000 */
.L_x_70:
[----:B------:R-:W-:Y:S02]  /*4260*/  MOV R2, 0x4280 ;  /* 0x0000428000027802 */ /* 0x000fe40000000f00 */
[----:B--23-5:R-:W-:Y:S05]  /*4270*/  CALL.REL.NOINC `($__internal_2_$__cuda_sm10x_tcgen05_guardrail_trap_unallocated_columns_being_dealloced) ;  /* 0x0000004400cc7944 */ /* 0x02cfea0003c00000 */
.L_x_72:
[----:B------:R-:W-:Y:S01]  /*4280*/  NOP ;  /* 0x0000000000007918 */ /* 0x000fe20000000000 */
[----:B------:R-:W-:Y:S05]  /*4290*/  EXIT ;  /* 0x000000000000794d */ /* 0x000fea0003800000 */
.L_x_56:
[----:B------:R-:W-:-:S09]  /*42a0*/  UISETP.NE.OR UP2, UPT, UR8, 0x3, !UP2 ;  /* 0x000000030800788c */ /* 0x000fd2000d745670 */
[----:B------:R-:W-:Y:S05]  /*42b0*/  BRA.U UP2, `(.L_x_73) ;  /* 0x0000000d027c7547 */ /* 0x000fea000b800000 */
[----:B------:R-:W1:Y:S01]  /*42c0*/  LDC.64 R28, c[0x0][0x988] ;  /* 0x00026200ff1c7b82 */ /* 0x000e620000000a00 */
[----:B------:R-:W2:Y:S01]  /*42d0*/  LDCU.64 UR8, c[0x0][0x888] ;  /* 0x00011100ff0877ac */ /* 0x000ea20008000a00 */
[----:B------:R-:W-:Y:S02]  /*42e0*/  IMAD.MOV.U32 R32, RZ, RZ, 0x1 ;  /* 0x00000001ff207424 */ /* 0x000fe400078e00ff */
[----:B------:R-:W-:Y:S01]  /*42f0*/  IMAD.MOV.U32 R31, RZ, RZ, RZ ;  /* 0x000000ffff1f7224 */ /* 0x000fe200078e00ff */
[----:B------:R-:W4:Y:S03]  /*4300*/  LDCU.64 UR4, c[0x0][0x890] ;  /* 0x00011200ff0477ac */ /* 0x000f260008000a00 */
[----:B------:R-:W3:Y:S01]  /*4310*/  LDC.64 R22, c[0x0][0x980] ;  /* 0x00026000ff167b82 */ /* 0x000ee20000000a00 */
[----:B------:R-:W-:Y:S01]  /*4320*/  UMOV UR22, 0x400 ;  /* 0x0000040000167882 */ /* 0x000fe20000000000 */
[----:B------:R-:W-:-:S02]  /*4330*/  UPLOP3.LUT UP1, UPT, UPT, UPT, UPT, 0x40, 0x4 ;  /* 0x000000000004789c */ /* 0x000fc40003f2e870 */
[----:B------:R-:W-:-:S04]  /*4340*/  ULEA UR22, UR45, UR22, 0x18 ;  /* 0x000000162d167291 */ /* 0x000fc8000f8ec0ff */
[----:B------:R-:W3:Y:S01]  /*4350*/  LDC R0, c[0x0][0xb30] ;  /* 0x0002cc00ff007b82 */ /* 0x000ee20000000800 */
[----:B------:R-:W-:Y:S02]  /*4360*/  UIADD3 UR23, UPT, UPT, UR22, 0x118, URZ ;  /* 0x0000011816177890 */ /* 0x000fe4000fffe0ff */
[----:B--2---:R-:W-:Y:S02]  /*4370*/  UISETP.NE.U32.AND UP4, UPT, UR8, URZ, UPT ;  /* 0x000000ff0800728c */ /* 0x004fe4000bf85070 */
[----:B------:R-:W-:Y:S02]  /*4380*/  UIADD3 UR15, UPT, UPT, UR22, 0x148, URZ ;  /* 0x00000148160f7890 */ /* 0x000fe4000fffe0ff */
[----:B----4-:R-:W-:Y:S01]  /*4390*/  UISETP.NE.U32.AND UP5, UPT, UR4, URZ, UPT ;  /* 0x000000ff0400728c */ /* 0x010fe2000bfa5070 */
[----:B------:R-:W2:Y:S01]  /*43a0*/  LDC R30, c[0x0][0x370] ;  /* 0x0000dc00ff1e7b82 */ /* 0x000ea20000000800 */
[C---:B-1----:R-:W-:Y:S01]  /*43b0*/  ISETP.NE.AND P0, PT, R29.reuse, 0x1, PT ;  /* 0x000000011d00780c */ /* 0x042fe20003f05270 */
[----:B------:R-:W-:Y:S01]  /*43c0*/  UIADD3 UR17, UPT, UPT, UR22, 0x110, URZ ;  /* 0x0000011016117890 */ /* 0x000fe2000fffe0ff */
[----:B------:R-:W-:Y:S01]  /*43d0*/  R2UR UR7, R29 ;  /* 0x000000001d0772ca */ /* 0x000fe200000e0000 */
[----:B------:R-:W-:Y:S01]  /*43e0*/  IMAD.MOV.U32 R29, RZ, RZ, 0x1000 ;  /* 0x00001000ff1d7424 */ /* 0x000fe200078e00ff */
[----:B------:R-:W-:-:S02]  /*43f0*/  UPRMT UR23, UR45, 0x654, UR23 ;  /* 0x000006542d177896 */ /* 0x000fc40008000017 */
[----:B------:R-:W-:Y:S01]  /*4400*/  UISETP.NE.AND.EX UP4, UPT, UR9, URZ, UPT, UP4 ;  /* 0x000000ff0900728c */ /* 0x000fe2000bf85340 */
[----:B------:R-:W1:Y:S01]  /*4410*/  LDC R3, c[0x0][0xb0c] ;  /* 0x0002c300ff037b82 */ /* 0x000e620000000800 */
[----:B---3--:R-:W-:Y:S01]  /*4420*/  R2UR UR14, R22 ;  /* 0x00000000160e72ca */ /* 0x008fe200000e0000 */
[----:B------:R-:W-:Y:S02]  /*4430*/  UPRMT UR15, URZ, 0x654, UR15 ;  /* 0x00000654ff0f7896 */ /* 0x000fe4000800000f */
[----:B------:R-:W-:Y:S02]  /*4440*/  UPRMT UR45, UR45, 0x654, UR17 ;  /* 0x000006542d2d7896 */ /* 0x000fe40008000011 */
[----:B------:R-:W-:Y:S02]  /*4450*/  UISETP.NE.AND.EX UP5, UPT, UR5, URZ, UPT, UP5 ;  /* 0x000000ff0500728c */ /* 0x000fe4000bfa5350 */
[----:B------:R-:W3:Y:S01]  /*4460*/  LDC R15, c[0x0][0xb20] ;  /* 0x0002c800ff0f7b82 */ /* 0x000ee20000000800 */
[----:B------:R-:W-:Y:S01]  /*4470*/  ISETP.NE.AND P1, PT, R0, 0x1, PT ;  /* 0x000000010000780c */ /* 0x000fe20003f25270 */
[----:B------:R-:W-:-:S06]  /*4480*/  VOTEU.ANY UP3, P0 ;  /* 0x0000000000ff7886 */ /* 0x000fcc0000060100 */
[----:B------:R-:W4:Y:S08]  /*4490*/  LDC.64 R34, c[0x0][0x348] ;  /* 0x0000d200ff227b82 */ /* 0x000f300000000a00 */
[----:B------:R-:W1:Y:S08]  /*44a0*/  LDC.64 R18, c[0x0][0xb10] ;  /* 0x0002c400ff127b82 */ /* 0x000e700000000a00 */
[----:B------:R-:W1:Y:S08]  /*44b0*/  LDC.64 R6, c[0x0][0xb18] ;  /* 0x0002c600ff067b82 */ /* 0x000e700000000a00 */
[----:B------:R-:W1:Y:S08]  /*44c0*/  LDC.64 R4, c[0x0][0xb28] ;  /* 0x0002ca00ff047b82 */ /* 0x000e700000000a00 */
[----:B------:R-:W1:Y:S08]  /*44d0*/  LDC.64 R20, c[0x0][0x990] ;  /* 0x00026400ff147b82 */ /* 0x000e700000000a00 */
[----:B--23--:R-:W1:Y:S02]  /*44e0*/  LDC R16, c[0x0][0x374] ;  /* 0x0000dd00ff107b82 */ /* 0x00ce640000000800 */
.L_x_82:
[----:B------:R-:W-:Y:S04]  /*44f0*/  SHF.L.U32 R2, R31, 0x1f, RZ ;  /* 0x0000001f1f027819 */ /* 0x000fe800000006ff */
[----:B--2---:R-:W2:Y:S02]  /*4500*/  SYNCS.PHASECHK.TRANS64.TRYWAIT P0, [UR22+0x140], R2 ;  /* 0x00014002ff0075a7 */ /* 0x004ea40008001116 */
[----:B--2---:R-:W-:Y:S05]  /*4510*/  @!P0 BRA `(.L_x_74) ;  /* 0x0000004000408947 */ /* 0x004fea0003800000 */
.L_x_162:
[----:B------:R-:W3:Y:S01]  /*4520*/  LDS.128 R24, [UR22+0x180] ;  /* 0x00018016ff187984 */ /* 0x000ee20008000c00 */
[----:B------:R-:W-:Y:S01]  /*4530*/  ISETP.GE.AND P0, PT, R40, 0x1, PT ;  /* 0x000000012800780c */ /* 0x000fe20003f06270 */
[----:B------:R-:W-:Y:S01]  /*4540*/  @!PT LDS RZ, [RZ] ;  /* 0x00000000fffff984 */ /* 0x000fe20000000800 */
[----:B------:R-:W-:Y:S01]  /*4550*/  @!PT LDS RZ, [RZ] ;  /* 0x00000000fffff984 */ /* 0x000fe20000000800 */
[----:B------:R-:W-:Y:S01]  /*4560*/  @!PT LDS RZ, [RZ] ;  /* 0x00000000fffff984 */ /* 0x000fe20000000800 */
[----:B------:R-:W-:Y:S01]  /*4570*/  @!PT LDS RZ, [RZ] ;  /* 0x00000000fffff984 */ /* 0x000fe20000000800 */
[----:B------:R1:W-:Y:S06]  /*4580*/  MEMBAR.ALL.CTA ;  /* 0x0000000000007992 */ /* 0x0003ec0000008000 */
[----:B-1----:R-:W1:Y:S02]  /*4590*/  FENCE.VIEW.ASYNC.S ;  /* 0x00000000000073c6 */ /* 0x002e640000000000 */
[----:B-1----:R-:W-:Y:S01]  /*45a0*/  SYNCS.ARRIVE.TRANS64.RED.A1T0 RZ, [UR15], RZ ;  /* 0x000000ffffff79a7 */ /* 0x002fe2000810040f */
[----:B---3--:R-:W-:Y:S11]  /*45b0*/  LOP3.LUT P3, RZ, R26, 0x1, RZ, 0xc0, !PT ;  /* 0x000000011aff7812 */ /* 0x008ff6000786c0ff */
[----:B------:R-:W-:Y:S02]  /*45c0*/  @!UPT UIADD3 URZ, UPT, UPT, URZ, URZ, URZ ;  /* 0x000000fffffff290 */ /* 0x000fe4000fffe0ff */
[----:B------:R-:W-:Y:S02]  /*45d0*/  @P3 MOV R11, R24 ;  /* 0x00000018000b3202 */ /* 0x000fe40000000f00 */
[----:B------:R-:W-:Y:S01]  /*45e0*/  @P3 LOP3.LUT R10, R25, 0xffff, RZ, 0xc0, !PT ;  /* 0x0000ffff190a3812 */ /* 0x000fe200078ec0ff */
[----:B------:R-:W-:Y:S06]  /*45f0*/  @!P0 BRA `(.L_x_75) ;  /* 0x0000000000a48947 */ /* 0x000fec0003800000 */
[----:B--2---:R-:W-:Y:S01]  /*4600*/  IMAD.HI.U32 R0, R16, R7, RZ ;  /* 0x0000000710007227 */ /* 0x004fe200078e00ff */
[----:B------:R-:W-:Y:S02]  /*4610*/  ISETP.NE.AND P0, PT, R6, 0x1, PT ;  /* 0x000000010600780c */ /* 0x000fe40003f05270 */
[----:B------:R-:W-:Y:S01]  /*4620*/  ISETP.NE.AND P2, PT, R40, 0x1, PT ;  /* 0x000000012800780c */ /* 0x000fe20003f45270 */
[----:B------:R-:W-:Y:S01]  /*4630*/  IMAD.HI.U32 R9, R30, R18, RZ ;  /* 0x000000121e097227 */ /* 0x000fe200078e00ff */
[----:B------:R-:W-:Y:S02]  /*4640*/  SHF.R.U32.HI R0, RZ, R15, R0 ;  /* 0x0000000fff007219 */ /* 0x000fe40000011600 */
[----:B------:R-:W-:Y:S01]  /*4650*/  ISETP.NE.AND P4, PT, R3, 0x1, PT ;  /* 0x000000010300780c */ /* 0x000fe20003f85270 */
[----:B------:R-:W-:Y:S01]  /*4660*/  IMAD.HI.U32 R13, R10, R7, RZ ;  /* 0x000000070a0d7227 */ /* 0x000fe200078e00ff */
[----:B------:R-:W-:Y:S02]  /*4670*/  SHF.R.U32.HI R9, RZ, R19, R9 ;  /* 0x00000013ff097219 */ /* 0x000fe40000011609 */
[----:B------:R-:W-:Y:S01]  /*4680*/  SEL R0, R16, R0, !P0 ;  /* 0x0000000010007207 */ /* 0x000fe20004000000 */
[----:B------:R-:W-:Y:S01]  /*4690*/  IMAD.HI.U32 R12, R11, R18, RZ ;  /* 0x000000120b0c7227 */ /* 0x000fe200078e00ff */
[----:B------:R-:W-:Y:S03]  /*46a0*/  SEL R9, R30, R9, !P4 ;  /* 0x000000091e097207 */ /* 0x000fe60006000000 */
[-C--:B------:R-:W-:Y:S01]  /*46b0*/  IMAD.HI.U32 R8, R0, R4.reuse, RZ ;  /* 0x0000000400087227 */ /* 0x080fe200078e00ff */
[----:B------:R-:W-:Y:S03]  /*46c0*/  SHF.R.U32.HI R12, RZ, R19, R12 ;  /* 0x00000013ff0c7219 */ /* 0x000fe6000001160c */
[----:B------:R-:W-:Y:S01]  /*46d0*/  IMAD.HI.U32 R2, R9, R4, RZ ;  /* 0x0000000409027227 */ /* 0x000fe200078e00ff */
[----:B------:R-:W-:Y:S02]  /*46e0*/  @P2 SHF.R.U32.HI R0, RZ, R5, R8 ;  /* 0x00000005ff002219 */ /* 0x000fe40000011608 */
[----:B------:R-:W-:Y:S02]  /*46f0*/  SHF.R.U32.HI R8, RZ, R15, R13 ;  /* 0x0000000fff087219 */ /* 0x000fe4000001160d */
[----:B------:R-:W-:Y:S01]  /*4700*/  @P2 SHF.R.U32.HI R9, RZ, R5, R2 ;  /* 0x00000005ff092219 */ /* 0x000fe20000011602 */
[----:B------:R-:W-:Y:S01]  /*4710*/  IMAD R0, R40, R0, RZ ;  /* 0x0000000028007224 */ /* 0x000fe200078e02ff */
[----:B------:R-:W-:Y:S02]  /*4720*/  SEL R8, R10, R8, !P0 ;  /* 0x000000080a087207 */ /* 0x000fe40004000000 */
[----:B------:R-:W-:Y:S01]  /*4730*/  SEL R2, R11, R12, !P4 ;  /* 0x0000000c0b027207 */ /* 0x000fe20006000000 */
[----:B------:R-:W-:Y:S01]  /*4740*/  IMAD R12, R40, R9, RZ ;  /* 0x00000009280c7224 */ /* 0x000fe200078e02ff */
[C---:B------:R-:W-:Y:S01]  /*4750*/  ISETP.GE.AND P0, PT, R8.reuse, R0, PT ;  /* 0x000000000800720c */ /* 0x040fe20003f06270 */
[----:B------:R-:W-:Y:S03]  /*4760*/  IMAD.HI.U32 R0, R8, R4, RZ ;  /* 0x0000000408007227 */ /* 0x000fe600078e00ff */
[----:B------:R-:W-:Y:S02]  /*4770*/  ISETP.GE.OR P0, PT, R2, R12, P0 ;  /* 0x0000000c0200720c */ /* 0x000fe40000706670 */
[-C--:B------:R-:W-:Y:S04]  /*4780*/  SHF.R.U32.HI R0, RZ, R5.reuse, R0 ;  /* 0x00000005ff007219 */ /* 0x080fe80000011600 */
[----:B------:R-:W-:Y:S05]  /*4790*/  SEL R13, R8, R0, !P2 ;  /* 0x00000000080d7207 */ /* 0x000fea0005000000 */
[----:B------:R-:W-:Y:S02]  /*47a0*/  IMAD.MOV R12, RZ, RZ, -R13 ;  /* 0x000000ffff0c7224 */ /* 0x000fe400078e0a0d */
[----:B------:R-:W-:Y:S04]  /*47b0*/  @!P0 IMAD.HI.U32 R0, R2, R4, RZ ;  /* 0x0000000402008227 */ /* 0x000fe800078e00ff */
[----:B------:R-:W-:Y:S01]  /*47c0*/  IMAD R12, R40, R12, R8 ;  /* 0x0000000c280c7224 */ /* 0x000fe200078e0208 */
[----:B------:R-:W-:Y:S04]  /*47d0*/  @!P0 SHF.R.U32.HI R0, RZ, R5, R0 ;  /* 0x00000005ff008219 */ /* 0x000fe80000011600 */
[----:B------:R-:W-:Y:S04]  /*47e0*/  @!P0 SEL R0, R2, R0, !P2 ;  /* 0x0000000002008207 */ /* 0x000fe80005000000 */
[----:B------:R-:W-:Y:S01]  /*47f0*/  @!P0 IADD3 R13, PT, PT, R13, -R0, RZ ;  /* 0x800000000d0d8210 */ /* 0x000fe20007ffe0ff */
[----:B------:R-:W-:Y:S01]  /*4800*/  @!P0 IMAD R0, R9, R12, R0 ;  /* 0x0000000c09008224 */ /* 0x000fe200078e0200 */
[----:B------:R-:W-:Y:S01]  /*4810*/  IADD3 R9, PT, PT, -R8, RZ, RZ ;  /* 0x000000ff08097210 */ /* 0x000fe20007ffe1ff */
[--C-:B------:R-:W-:Y:S02]  /*4820*/  IMAD.MOV R12, RZ, RZ, -R2.reuse ;  /* 0x000000ffff0c7224 */ /* 0x100fe400078e0a02 */
[----:B------:R-:W-:Y:S02]  /*4830*/  @!P0 IMAD R8, R13, R40, R2 ;  /* 0x000000280d088224 */ /* 0x000fe400078e0202 */
[----:B------:R-:W-:Y:S02]  /*4840*/  @!P0 IMAD.MOV.U32 R2, RZ, RZ, R0 ;  /* 0x000000ffff028224 */ /* 0x000fe400078e0000 */
[----:B------:R-:W-:Y:S02]  /*4850*/  IMAD R11, R3, R12, R11 ;  /* 0x0000000c030b7224 */ /* 0x000fe400078e020b */
[----:B------:R-:W-:Y:S02]  /*4860*/  IMAD R10, R6, R9, R10 ;  /* 0x00000009060a7224 */ /* 0x000fe400078e020a */
[----:B------:R-:W-:Y:S02]  /*4870*/  IMAD R11, R2, R3, R11 ;  /* 0x00000003020b7224 */ /* 0x000fe400078e020b */
[----:B------:R-:W-:Y:S02]  /*4880*/  IMAD R10, R8, R6, R10 ;  /* 0x00000006080a7224 */ /* 0x000fe400078e020a */
.L_x_75:
[----:B------:R-:W-:Y:S05]  /*4890*/  BRA.U UP1, `(.L_x_76) ;  /* 0x0000000101107547 */ /* 0x000fea000b800000 */
[----:B--2---:R-:W-:Y:S04]  /*48a0*/  MOV R2, UR6 ;  /* 0x0000000600027c02 */ /* 0x004fe80008000f00 */
[----:B------:R-:W-:Y:S04]  /*48b0*/  SHF.L.U32 R2, R2, 0x1f, RZ ;  /* 0x0000001f02027819 */ /* 0x000fe800000006ff */
[----:B------:R-:W1:Y:S02]  /*48c0*/  SYNCS.PHASECHK.TRANS64.TRYWAIT P0, [UR22+0x138], R2 ;  /* 0x00013802ff0075a7 */ /* 0x000e640008001116 */
[----:B-1----:R-:W-:Y:S05]  /*48d0*/  @!P0 BRA `(.L_x_77) ;  /* 0x0000003c00688947 */ /* 0x002fea0003800000 */
.L_x_76:
[----:B------:R-:W-:Y:S02]  /*48e0*/  R2UR UR18, R14 ;  /* 0x000000000e1272ca */ /* 0x000fe400000e0000 */
[----:B------:R-:W-:Y:S02]  /*48f0*/  ISETP.NE.U32.AND P0, PT, RZ, UR4, PT ;  /* 0x00000004ff007c0c */ /* 0x000fe4000bf05070 */
[----:B------:R-:W-:Y:S02]  /*4900*/  SHF.L.U32 R14, R32, 0x1f, RZ ;  /* 0x0000001f200e7819 */ /* 0x000fe400000006ff */
[----:B------:R-:W-:Y:S07]  /*4910*/  ISETP.NE.AND.EX P0, PT, RZ, UR5, PT, P0 ;  /* 0x00000005ff007c0c */ /* 0x000fee000bf05300 */
[----:B------:R-:W-:Y:S01]  /*4920*/  USHF.L.U32 UR18, UR18, 0x7, URZ ;  /* 0x0000000712127899 */ /* 0x000fe200080006ff */
[----:B------:R-:W-:Y:S11]  /*4930*/  BRA.U !UP5, `(.L_x_78) ;  /* 0x000000010d347547 */ /* 0x000ff6000b800000 */
[----:B------:R-:W-:Y:S01]  /*4940*/  UPLOP3.LUT UP0, UPT, UPT, UPT, UP4, 0x80, 0x8 ;  /* 0x000000000008789c */ /* 0x000fe20003f0f040 */
[----:B-12---:R-:W-:Y:S02]  /*4950*/  HFMA2 R0, -RZ, RZ, 0, 5.9604644775390625e-08 ;  /* 0x00000001ff007431 */ /* 0x006fe400000001ff */
[----:B------:R-:W-:Y:S03]  /*4960*/  IMAD.MOV.U32 R102, RZ, RZ, 0x1 ;  /* 0x00000001ff667424 */ /* 0x000fe600078e00ff */
[----:B------:R-:W-:Y:S05]  /*4970*/  PLOP3.LUT P2, PT, PT, PT, UP0, 0x80, 0x8 ;  /* 0x000000000008781c */ /* 0x000fea0003f4f008 */
[----:B------:R-:W1:Y:S01]  /*4980*/  @UP0 LDCU.64 UR10, c[0x0][0x888] ;  /* 0x00011100ff0a07ac */ /* 0x000e620008000a00 */
[----:B------:R-:W-:Y:S07]  /*4990*/  @UP0 UIMAD UR8, UR56, UR4, URZ ;  /* 0x00000004380802a4 */ /* 0x000fee000f8e02ff */
[----:B------:R-:W-:Y:S01]  /*49a0*/  @!P2 PRMT R102, R0, 0x7610, R102 ;  /* 0x000076100066a816 */ /* 0x000fe20000000066 */
[----:B-1----:R-:W-:Y:S03]  /*49b0*/  @UP0 UIMAD.WIDE UR10, UR8, 0x4, UR10 ;  /* 0x00000004080a08a5 */ /* 0x002fe6000f8e020a */
[----:B------:R-:W1:Y:S03]  /*49c0*/  @!UP0 LDCU UR8, c[0x0][0x880] ;  /* 0x00011000ff0887ac */ /* 0x000e660008000800 */
[----:B------:R-:W-:Y:S01]  /*49d0*/  IMAD.U32 R8, RZ, RZ, UR10 ;  /* 0x0000000aff087e24 */ /* 0x000fe2000f8e00ff */
[----:B------:R-:W-:Y:S05]  /*49e0*/  MOV R9, UR11 ;  /* 0x0000000b00097c02 */ /* 0x000fea0008000f00 */
[----:B-----5:R3:W5:Y:S02]  /*49f0*/  @P2 LDG.E R49, desc[UR48][R8.64] ;  /* 0x0000003008312981 */ /* 0x020764000c1e1900 */
[----:B-1-3--:R-:W-:Y:S07]  /*4a00*/  @!P2 IMAD.U32 R49, RZ, RZ, UR8 ;  /* 0x00000008ff31ae24 */ /* 0x00afee000f8e00ff */
.L_x_78:
[----:B-----5:R-:W-:Y:S01]  /*4a10*/  @!P0 FSETP.EQ.AND P4, PT, R49, RZ, PT ;  /* 0x000000ff3100820b */ /* 0x020fe20003f82000 */
[----:B------:R-:W-:Y:S01]  /*4a20*/  @!UPT UIADD3 URZ, UPT, UPT, URZ, URZ, URZ ;  /* 0x000000fffffff290 */ /* 0x000fe2000fffe0ff */
[----:B------:R-:W-:Y:S11]  /*4a30*/  @!P0 BRA `(.L_x_79) ;  /* 0x0000000000148947 */ /* 0x000ff60003800000 */
[----:B------:R-:W-:Y:S02]  /*4a40*/  LOP3.LUT P0, RZ, R102, 0xff, RZ, 0xc0, !PT ;  /* 0x000000ff66ff7812 */ /* 0x000fe4000780c0ff */
[----:B------:R-:W-:Y:S04]  /*4a50*/  PLOP3.LUT P4, PT, PT, PT, UP0, 0x80, 0x8 ;  /* 0x000000000008781c */ /* 0x000fe80003f8f008 */
[----:B------:R-:W-:Y:S07]  /*4a60*/  PLOP3.LUT P4, PT, P4, PT, PT, 0x8, 0x80 ;  /* 0x000000000080781c */ /* 0x000fee000278e170 */
[----:B------:R-:W-:Y:S11]  /*4a70*/  @P0 FSETP.EQ.AND P4, PT, R49, RZ, PT ;  /* 0x000000ff3100020b */ /* 0x000ff60003f82000 */
[----:B------:R-:W-:Y:S02]  /*4a80*/  @!UPT UIADD3 URZ, UPT, UPT, URZ, URZ, URZ ;  /* 0x000000fffffff290 */ /* 0x000fe4000fffe0ff */
.L_x_79:
[----:B------:R-:W-:Y:S01]  /*4a90*/  ISETP.NE.AND P0, PT, R22, 0x1, PT ;  /* 0x000000011600780c */ /* 0x000fe20003f05270 */
[----:B------:R-:W3:Y:S01]  /*4aa0*/  SYNCS.PHASECHK.TRANS64.TRYWAIT P2, [UR22+0x120], R14 ;  /* 0x0001200eff0075a7 */ /* 0x000ee20008041116 */
[----:B------:R-:W-:Y:S04]  /*4ab0*/  IMAD.SHL.U32 R17, R17, 0x40, RZ ;  /* 0x0000004011117824 */ /* 0x000fe800078e00ff */
[C---:B------:R-:W-:Y:S01]  /*4ac0*/  IMAD.HI.U32 R8, R17.reuse, R23, RZ ;  /* 0x0000001711087227 */ /* 0x040fe200078e00ff */
[C---:B------:R-:W-:Y:S04]  /*4ad0*/  R2UR UR19, R17.reuse ;  /* 0x00000000111372ca */ /* 0x040fe800000e0000 */
[----:B------:R-:W-:Y:S04]  /*4ae0*/  SHF.R.U32.HI R8, RZ, R28, R8 ;  /* 0x0000001cff087219 */ /* 0x000fe80000011608 */
[----:B------:R-:W-:Y:S02]  /*4af0*/  SEL R8, R17, R8, !P0 ;  /* 0x0000000811087207 */ /* 0x000fe40004000000 */
[----:B------:R-:W-:Y:S02]  /*4b00*/  ELECT P0, URZ, PT ;  /* 0x0000000000ff782f */ /* 0x000fe40003800000 */
[C---:B------:R-:W-:Y:S01]  /*4b10*/  R2UR UR8, R8.reuse ;  /* 0x00000000080872ca */ /* 0x040fe200000e0000 */
[C---:B-12---:R-:W-:Y:S01]  /*4b20*/  IMAD.HI.U32 R0, R8.reuse, R20, RZ ;  /* 0x0000001408007227 */ /* 0x046fe200078e00ff */
[----:B------:R-:W-:Y:S02]  /*4b30*/  PLOP3.LUT P4, PT, P4, P0, PT, 0xf2, 0x2f ;  /* 0x00000000002f781c */ /* 0x000fe40002781e72 */
[----:B------:R-:W-:Y:S01]  /*4b40*/  R2UR UR20, R8 ;  /* 0x00000000081472ca */ /* 0x000fe200000e0000 */
[----:B------:R-:W-:Y:S01]  /*4b50*/  IMAD.MOV R2, RZ, RZ, -R8 ;  /* 0x000000ffff027224 */ /* 0x000fe200078e0a08 */
[----:B------:R-:W-:Y:S04]  /*4b60*/  SHF.R.U32.HI R0, RZ, R21, R0 ;  /* 0x00000015ff007219 */ /* 0x000fe80000011600 */
[----:B------:R-:W-:Y:S02]  /*4b70*/  R2UR UR21, R0 ;  /* 0x00000000001572ca */ /* 0x000fe400000e0000 */
[----:B------:R-:W-:Y:S03]  /*4b80*/  R2UR UR9, R2 ;  /* 0x00000000020972ca */ /* 0x000fe600000e0000 */
[----:B----4-:R-:W-:Y:S05]  /*4b90*/  @!P4 IADD3 R8, P0, PT, R34, 0x580, RZ ;  /* 0x000005802208c810 */ /* 0x010fea0007f1e0ff */
[----:B------:R-:W-:Y:S03]  /*4ba0*/  @!P4 IMAD.X R2, RZ, RZ, R35, P0 ;  /* 0x000000ffff02c224 */ /* 0x000fe600000e0623 */
[----:B------:R-:W-:Y:S02]  /*4bb0*/  USEL UR21, UR8, UR21, !UP3 ;  /* 0x0000001508157287 */ /* 0x000fe4000d800000 */
[----:B------:R-:W-:Y:S04]  /*4bc0*/  UIMAD UR19, UR14, UR9, UR19 ;  /* 0x000000090e1372a4 */ /* 0x000fe8000f8e0213 */
[----:B------:R-:W-:Y:S05]  /*4bd0*/  IMAD R0, RZ, RZ, -UR21 ;  /* 0x80000015ff007e24 */ /* 0x000fea000f8e02ff */
[----:B------:R-:W-:Y:S11]  /*4be0*/  R2UR UR8, R0 ;  /* 0x00000000000872ca */ /* 0x000ff600000e0000 */
[----:B------:R-:W-:Y:S02]  /*4bf0*/  @!UPT UIADD3 URZ, UPT, UPT, URZ, URZ, URZ ;  /* 0x000000fffffff290 */ /* 0x000fe4000fffe0ff */
[----:B------:R-:W-:Y:S01]  /*4c00*/  UIMAD UR20, UR7, UR8, UR20 ;  /* 0x00000008071472a4 */ /* 0x000fe2000f8e0214 */
[----:B---3--:R-:W-:Y:S11]  /*4c10*/  @!P2 BRA `(.L_x_80) ;  /* 0x0000003800b0a947 */ /* 0x008ff60003800000 */
.L_x_165:
[----:B------:R-:W2:Y:S01]  /*4c20*/  LDC.64 R12, c[0x0][0xb18] ;  /* 0x0002c600ff0c7b82 */ /* 0x000ea20000000a00 */
[----:B------:R-:W-:Y:S01]  /*4c30*/  @!P4 R2UR UR9, R2 ;  /* 0x000000000209c2ca */ /* 0x000fe200000e0000 */
[----:B------:R-:W-:Y:S01]  /*4c40*/  VOTEU.ALL UP2, P4 ;  /* 0x0000000000ff7886 */ /* 0x000fe20002040000 */
[----:B------:R-:W-:Y:S01]  /*4c50*/  @!P4 R2UR UR8, R8 ;  /* 0x000000000808c2ca */ /* 0x000fe200000e0000 */
[----:B------:R-:W-:Y:S01]  /*4c60*/  VOTEU.ALL UP1, P4 ;  /* 0x0000000000ff7886 */ /* 0x000fe20002020000 */
[----:B-1----:R-:W-:Y:S03]  /*4c70*/  @!P4 IMAD.MOV.U32 R0, RZ, RZ, 0x1000 ;  /* 0x00001000ff00c424 */ /* 0x002fe600078e00ff */
[----:B------:R-:W1:Y:S01]  /*4c80*/  @!P1 LDC R2, c[0x0][0xb0c] ;  /* 0x0002c300ff029b82 */ /* 0x000e620000000800 */
[----:B------:R-:W-:Y:S01]  /*4c90*/  @!UP2 UIADD3 UR16, UPT, UPT, UR22, 0x200, URZ ;  /* 0x000002001610a890 */ /* 0x000fe2000fffe0ff */
[----:B------:R-:W-:Y:S04]  /*4ca0*/  @P3 SHF.R.U32.HI R24, RZ, 0x10, R25 ;  /* 0x00000010ff183819 */ /* 0x000fe80000011619 */
[----:B------:R-:W-:Y:S01]  /*4cb0*/  @P3 R2UR UR56, R24 ;  /* 0x00000000183832ca */ /* 0x000fe200000e0000 */
[----:B------:R-:W-:Y:S01]  /*4cc0*/  IMAD.U32 R9, RZ, RZ, UR9 ;  /* 0x00000009ff097e24 */ /* 0x000fe2000f8e00ff */
[----:B------:R-:W-:Y:S01]  /*4cd0*/  @!UP2 UPRMT UR9, URZ, 0x40, URZ ;  /* 0x00000040ff09a896 */ /* 0x000fe200080000ff */
[----:B------:R-:W-:Y:S03]  /*4ce0*/  IMAD.U32 R8, RZ, RZ, UR8 ;  /* 0x00000008ff087e24 */ /* 0x000fe6000f8e00ff */
[----:B------:R-:W-:Y:S01]  /*4cf0*/  @!P4 R2UR UR11, R9 ;  /* 0x00000000090bc2ca */ /* 0x000fe200000e0000 */
[----:B------:R-:W-:Y:S01]  /*4d00*/  @!UP2 UPRMT UR8, UR9, 0x5410, URZ ;  /* 0x000054100908a896 */ /* 0x000fe200080000ff */
[----:B------:R-:W-:Y:S02]  /*4d10*/  @!P4 R2UR UR10, R8 ;  /* 0x00000000080ac2ca */ /* 0x000fe400000e0000 */
[----:B------:R-:W3:Y:S11]  /*4d20*/  LDC.64 R8, c[0x0][0xb10] ;  /* 0x0002c400ff087b82 */ /* 0x000ef60000000a00 */
[----:B------:R4:W-:Y:S01]  /*4d30*/  @!UP1 UTMALDG.4D.IM2COL [UR16], [UR10], UR8 ;  /* 0x000000100a0093b4 */ /* 0x0009e20008058008 */
[----:B------:R5:W-:Y:S01]  /*4d40*/  @!P4 SYNCS.ARRIVE.TRANS64.RED.A0TR RZ, [UR22+0x110], R0 ;  /* 0x00011000ffffc9a7 */ /* 0x000be20008300416 */
[C---:B---3--:R-:W-:Y:S01]  /*4d50*/  @!P1 IMAD.HI.U32 R8, R11.reuse, R8, RZ ;  /* 0x000000080b089227 */ /* 0x048fe200078e00ff */
[----:B--2---:R-:W-:Y:S02]  /*4d60*/  @!P1 ISETP.NE.AND P0, PT, R12, 0x1, PT ;  /* 0x000000010c00980c */ /* 0x004fe40003f05270 */
[----:B-1----:R-:W-:Y:S01]  /*4d70*/  @!P1 ISETP.NE.AND P2, PT, R2, 0x1, PT ;  /* 0x000000010200980c */ /* 0x002fe20003f45270 */
[----:B------:R-:W-:Y:S01]  /*4d80*/  SYNCS.ARRIVE.TRANS64.RED.A1T0 RZ, [UR45], RZ ;  /* 0x000000ffffff79a7 */ /* 0x000fe2000810042d */
[C---:B------:R-:W-:Y:S01]  /*4d90*/  @!P1 IMAD.HI.U32 R13, R10.reuse, R13, RZ ;  /* 0x0000000d0a0d9227 */ /* 0x040fe200078e00ff */
[----:B------:R-:W-:Y:S04]  /*4da0*/  @!P1 SHF.R.U32.HI R8, RZ, R9, R8 ;  /* 0x00000009ff089219 */ /* 0x000fe80000011608 */
[----:B------:R-:W-:Y:S01]  /*4db0*/  @!P1 SEL R8, R11, R8, !P2 ;  /* 0x000000080b089207 */ /* 0x000fe20005000000 */
[----:B------:R-:W1:Y:S01]  /*4dc0*/  SYNCS.PHASECHK.TRANS64.TRYWAIT P5, [UR22+0x128], R14 ;  /* 0x0001280eff0075a7 */ /* 0x000e6200080a1116 */
[----:B-----5:R-:W2:Y:S02]  /*4dd0*/  @!P1 LDC R0, c[0x0][0xb20] ;  /* 0x0002c800ff009b82 */ /* 0x020ea40000000800 */
[----:B--2---:R-:W-:Y:S04]  /*4de0*/  @!P1 SHF.R.U32.HI R0, RZ, R0, R13 ;  /* 0x00000000ff009219 */ /* 0x004fe8000001160d */
[----:B------:R-:W-:Y:S05]  /*4df0*/  @!P1 SEL R9, R10, R0, !P0 ;  /* 0x000000000a099207 */ /* 0x000fea0004000000 */
[----:B------:R-:W-:Y:S02]  /*4e00*/  @!P1 IMAD.IADD R0, R9, 0x1, -R8 ;  /* 0x0000000109009824 */ /* 0x000fe400078e0a08 */
[----:B------:R-:W-:Y:S02]  /*4e10*/  @!P1 IMAD.IADD R8, R8, 0x1, -R9 ;  /* 0x0000000108089824 */ /* 0x000fe400078e0a09 */
[----:B------:R-:W-:Y:S02]  /*4e20*/  @!P1 IMAD R11, R0, R2, R11 ;  /* 0x00000002000b9224 */ /* 0x000fe400078e020b */
[----:B------:R-:W-:Y:S01]  /*4e30*/  @!P1 IMAD R10, R8, R12, R10 ;  /* 0x0000000c080a9224 */ /* 0x000fe200078e020a */
[----:B-1--4-:R-:W-:Y:S06]  /*4e40*/  @!P5 BRA `(.L_x_81) ;  /* 0x00000038003cd947 */ /* 0x012fec0003800000 */
.L_x_167:
[----:B------:R-:W-:Y:S01]  /*4e50*/  @!P4 IADD3 R2, P0, PT, R34, 0x580, RZ ;  /* 0x000005802202c810 */ /* 0x000fe20007f1e0ff */
[----:B------:R-:W-:Y:S01]  /*4e60*/  VOTEU.ALL UP2, P4 ;  /* 0x0000000000ff7886 */ /* 0x000fe20002040000 */
[----:B------:R-:W-:Y:S01]  /*4e70*/  VOTEU.ALL UP1, P4 ;  /* 0x0000000000ff7886 */ /* 0x000fe20002020000 */
[----:B------:R-:W-:Y:S01]  /*4e80*/  UMOV UR11, UR19 ;  /* 0x00000013000b7c82 */ /* 0x000fe20008000000 */
[----:B------:R-:W-:Y:S01]  /*4e90*/  @!P4 R2UR UR9, R2 ;  /* 0x000000000209c2ca */ /* 0x000fe200000e0000 */
[----:B-1----:R-:W-:Y:S01]  /*4ea0*/  @!P4 IMAD.X R0, RZ, RZ, R35, P0 ;  /* 0x000000ffff00c224 */ /* 0x002fe200000e0623 */
[----:B------:R-:W-:Y:S01]  /*4eb0*/  @!UP2 UPRMT UR16, URZ, 0x40, URZ ;  /* 0x00000040ff10a896 */ /* 0x000fe200080000ff */
[----:B------:R-:W-:Y:S01]  /*4ec0*/  LOP3.LUT R32, R32, 0x1, RZ, 0x3c, !PT ;  /* 0x0000000120207812 */ /* 0x000fe200078e3cff */
[----:B------:R-:W-:Y:S01]  /*4ed0*/  @!UP2 UIADD3 UR10, UPT, UPT, UR18, 0x40, URZ ;  /* 0x00000040120aa890 */ /* 0x000fe2000fffe0ff */
[----:B------:R-:W-:Y:S01]  /*4ee0*/  LOP3.LUT R31, R31, 0x1, RZ, 0x3c, !PT ;  /* 0x000000011f1f7812 */ /* 0x000fe200078e3cff */
[----:B------:R-:W-:Y:S01]  /*4ef0*/  @!UP2 UPRMT UR18, UR16, 0x5410, URZ ;  /* 0x000054101012a896 */ /* 0x000fe200080000ff */
[----:B------:R-:W-:Y:S01]  /*4f00*/  @!P4 R2UR UR8, R0 ;  /* 0x000000000008c2ca */ /* 0x000fe200000e0000 */
[----:B------:R-:W-:Y:S01]  /*4f10*/  UMOV UR12, UR20 ;  /* 0x00000014000c7c82 */ /* 0x000fe20008000000 */
[----:B------:R-:W-:Y:S01]  /*4f20*/  UMOV UR13, UR21 ;  /* 0x00000015000d7c82 */ /* 0x000fe20008000000 */
[----:B------:R-:W-:Y:S02]  /*4f30*/  IMAD.IADD R14, R10, 0x1, R100 ;  /* 0x000000010a0e7824 */ /* 0x000fe400078e0264 */
[----:B------:R-:W-:Y:S02]  /*4f40*/  IMAD.IADD R17, R11, 0x1, R101 ;  /* 0x000000010b117824 */ /* 0x000fe400078e0265 */
[----:B------:R-:W-:Y:S01]  /*4f50*/  IMAD.U32 R8, RZ, RZ, UR9 ;  /* 0x00000009ff087e24 */ /* 0x000fe2000f8e00ff */
[----:B------:R-:W-:Y:S04]  /*4f60*/  @!UP2 UIADD3 UR9, UPT, UPT, UR22, 0x118, URZ ;  /* 0x000001181609a890 */ /* 0x000fe8000fffe0ff */
[----:B------:R-:W-:Y:S01]  /*4f70*/  @!P4 R2UR UR24, R8 ;  /* 0x000000000818c2ca */ /* 0x000fe200000e0000 */
[----:B------:R-:W-:Y:S01]  /*4f80*/  IMAD.U32 R9, RZ, RZ, UR8 ;  /* 0x00000008ff097e24 */ /* 0x000fe2000f8e00ff */
[----:B------:R-:W-:Y:S04]  /*4f90*/  @!UP2 UIADD3 UR8, UPT, UPT, UR22, 0x1200, URZ ;  /* 0x000012001608a890 */ /* 0x000fe8000fffe0ff */
[----:B------:R-:W-:Y:S11]  /*4fa0*/  @!P4 R2UR UR25, R9 ;  /* 0x000000000919c2ca */ /* 0x000ff600000e0000 */
[----:B------:R-:W-:Y:S02]  /*4fb0*/  @!UPT UIADD3 URZ, UPT, UPT, URZ, URZ, URZ ;  /* 0x000000fffffff290 */ /* 0x000fe4000fffe0ff */
[----:B------:R2:W-:Y:S01]  /*4fc0*/  @!UP1 UTMALDG.4D.IM2COL [UR8], [UR24], UR18 ;  /* 0x00000008180093b4 */ /* 0x0005e20008058012 */
[----:B------:R2:W-:Y:S01]  /*4fd0*/  @!P4 SYNCS.ARRIVE.TRANS64.RED.A0TR RZ, [UR22+0x118], R29 ;  /* 0x0001181dffffc9a7 */ /* 0x0005e20008300416 */
[----:B------:R-:W-:Y:S01]  /*4fe0*/  UPLOP3.LUT UP1, UPT, UPT, UPT, UPT, 0x80, 0x8 ;  /* 0x000000000008789c */ /* 0x000fe20003f2f070 */
[----:B------:R-:W-:Y:S01]  /*4ff0*/  SYNCS.ARRIVE.TRANS64.RED.A1T0 RZ, [UR23], RZ ;  /* 0x000000ffffff79a7 */ /* 0x000fe20008100417 */
[----:B------:R-:W-:Y:S09]  /*5000*/  @P3 BRA `(.L_x_82) ;  /* 0xfffffff400383947 */ /* 0x000ff2000383ffff */
[----:B------:R-:W-:-:S04]  /*5010*/  SHF.L.U32 R2, R32, 0x1f, RZ ;  /* 0x0000001f20027819 */ /* 0x000fc800000006ff */
[----:B------:R-:W1:Y:S02]  /*5020*/  SYNCS.PHASECHK.TRANS64.TRYWAIT P0, [UR22+0x120], R2 ;  /* 0x00012002ff0075a7 */ /* 0x000e640008001116 */
[----:B-1----:R-:W-:Y:S05]  /*5030*/  @!P0 BRA `(.L_x_83) ;  /* 0x0000003400d88947 */ /* 0x002fea0003800000 */
.L_x_169:
[----:B-1----:R-:W-:-:S07]  /*5040*/  MOV R0, UR22 ;  /* 0x0000001600007c02 */ /* 0x002fce0008000f00 */
.L_x_84:
[----:B-1----:R-:W-:-:S04]  /*5050*/  SHF.L.U32 R2, R32, 0x1f, RZ ;  /* 0x0000001f20027819 */ /* 0x002fc800000006ff */
[----:B------:R1:W3:Y:S03]  /*5060*/  SYNCS.PHASECHK.TRANS64.TRYWAIT P0, [R0+URZ+0x128], R2 ;  /* 0x00012802000075a7 */ /* 0x0002e600080011ff */
[----:B---3--:R-:W-:Y:S05]  /*5070*/  @!P0 NANOSLEEP.SYNCS 0x989680 ;  /* 0x009896800000895d */ /* 0x008fea0003900000 */
[----:B------:R-:W3:Y:S02]  /*5080*/  @!P0 SYNCS.PHASECHK.TRANS64 P0, [R0+URZ+0x128], R2 ;  /* 0x00012802000085a7 */ /* 0x000ee400080010ff */
[----:B--23--:R-:W-:Y:S05]  /*5090*/  @P0 EXIT ;  /* 0x000000000000094d */ /* 0x00cfea0003800000 */
[----:B------:R-:W-:Y:S05]  /*50a0*/  BRA `(.L_x_84) ;  /* 0xfffffffc00e87947 */ /* 0x000fea000383ffff */
.L_x_73:
[----:B------:R-:W-:-:S06]  /*50b0*/  UISETP.GE.AND UP1, UPT, UR8, 0x4, UPT ;  /* 0x000000040800788c */ /* 0x000fcc000bf26270 */
[----:B------:R-:W-:-:S13]  /*50c0*/  PLOP3.LUT P0, PT, PT, PT, UP1, 0x80, 0x8 ;  /* 0x000000000008781c */ /* 0x000fda0003f0f018 */
[----:B------:R-:W-:Y:S05]  /*50d0*/  @!P0 EXIT ;  /* 0x000000000000894d */ /* 0x000fea0003800000 */
[----:B------:R-:W-:Y:S01]  /*50e0*/  BAR.SYNC.DEFER_BLOCKING 0x6, 0xa0 ;  /* 0x0182800000007b1d */ /* 0x000fe20000010000 */
[C---:B------:R-:W-:Y:S01]  /*50f0*/  IMAD.SHL.U32 R4, R111.reuse, 0x40, RZ ;  /* 0x000000406f047824 */ /* 0x040fe200078e00ff */
[C---:B------:R-:W-:Y:S01]  /*5100*/  LOP3.LUT R112, R111.reuse, 0x60, RZ, 0xc0, !PT ;  /* 0x000000606f707812 */ /* 0x040fe200078ec0ff */
[C---:B------:R-:W-:Y:S01]  /*5110*/  IMAD.SHL.U32 R110, R111.reuse, 0x20, RZ ;  /* 0x000000206f6e7824 */ /* 0x040fe200078e00ff */
[----:B------:R-:W-:Y:S01]  /*5120*/  CS2R R108, SRZ ;  /* 0x00000000006c7805 */ /* 0x000fe2000001ff00 */
[C---:B------:R-:W-:Y:S01]  /*5130*/  IMAD.SHL.U32 R5, R111.reuse, 0x2, RZ ;  /* 0x000000026f057824 */ /* 0x040fe200078e00ff */
[----:B------:R-:W-:Y:S02]  /*5140*/  UMOV UR51, 0x400 ;  /* 0x0000040000337882 */ /* 0x000fe40000000000 */
[----:B------:R-:W1:Y:S01]  /*5150*/  LDC R105, c[0x0][0x370] ;  /* 0x0000dc00ff697b82 */ /* 0x000e620000000800 */
[----:B------:R-:W-:Y:S01]  /*5160*/  ULEA UR51, UR45, UR51, 0x18 ;  /* 0x000000332d337291 */ /* 0x000fe2000f8ec0ff */
[----:B------:R-:W-:Y:S01]  /*5170*/  LOP3.LUT R0, R4, 0x180, RZ, 0xc0, !PT ;  /* 0x0000018004007812 */ /* 0x000fe200078ec0ff */
[C---:B------:R-:W-:Y:S01]  /*5180*/  IMAD.U32 R46, R111.reuse, 0x10000, RZ ;  /* 0x000100006f2e7824 */ /* 0x040fe200078e00ff */
[----:B------:R-:W-:Y:S01]  /*5190*/  LOP3.LUT R110, R110, 0xc00, RZ, 0xc0, !PT ;  /* 0x00000c006e6e7812 */ /* 0x000fe200078ec0ff */
[----:B------:R-:W-:Y:S01]  /*51a0*/  UIADD3 UR4, UPT, UPT, UR51, 0x2200, URZ ;  /* 0x0000220033047890 */ /* 0x000fe2000fffe0ff */
[----:B------:R-:W-:Y:S01]  /*51b0*/  LOP3.LUT R5, R0, 0x20, R5, 0xf8, !PT ;  /* 0x0000002000057812 */ /* 0x000fe200078ef805 */
[C---:B------:R-:W-:Y:S01]  /*51c0*/  IMAD.SHL.U32 R0, R111.reuse, 0x8, RZ ;  /* 0x000000086f007824 */ /* 0x040fe200078e00ff */
[----:B------:R-:W2:Y:S01]  /*51d0*/  LDC R42, c[0x0][0xb0c] ;  /* 0x0002c300ff2a7b82 */ /* 0x000ea20000000800 */
[----:B------:R-:W-:Y:S01]  /*51e0*/  LOP3.LUT R110, R110, 0x40, R4, 0xf8, !PT ;  /* 0x000000406e6e7812 */ /* 0x000fe200078ef804 */
[----:B------:R-:W-:Y:S01]  /*51f0*/  IMAD.MOV.U32 R45, RZ, RZ, RZ ;  /* 0x000000ffff2d7224 */ /* 0x000fe200078e00ff */
[----:B------:R-:W-:-:S02]  /*5200*/  LOP3.LUT R111, R111, 0x2, RZ, 0xc0, !PT ;  /* 0x000000026f6f7812 */ /* 0x000fc400078ec0ff */
[----:B------:R-:W-:Y:S02]  /*5210*/  CS2R R106, SRZ ;  /* 0x00000000006a7805 */ /* 0x000fe4000001ff00 */
[----:B------:R-:W-:Y:S01]  /*5220*/  LOP3.LUT R0, R5, 0x30, R0, 0x78, !PT ;  /* 0x0000003005007812 */ /* 0x000fe200078e7800 */
[----:B------:R-:W-:Y:S01]  /*5230*/  IMAD.U32 R115, RZ, RZ, UR4 ;  /* 0x00000004ff737e24 */ /* 0x000fe2000f8e00ff */
[----:B------:R-:W-:Y:S01]  /*5240*/  LOP3.LUT R110, R110, 0x200, R4, 0xf8, !PT ;  /* 0x000002006e6e7812 */ /* 0x000fe200078ef804 */
[----:B------:R-:W4:Y:S01]  /*5250*/  LDC R103, c[0x0][0xb20] ;  /* 0x0002c800ff677b82 */ /* 0x000f220000000800 */
[----:B------:R-:W3:Y:S01]  /*5260*/  LDS R2, [UR51+0x190] ;  /* 0x00019033ff027984 */ /* 0x000ee20008000800 */
[----:B------:R-:W-:Y:S01]  /*5270*/  LOP3.LUT R46, R46, 0x600000, RZ, 0xc0, !PT ;  /* 0x006000002e2e7812 */ /* 0x000fe200078ec0ff */
[----:B------:R-:W-:Y:S01]  /*5280*/  IMAD.MOV R114, RZ, RZ, -R111 ;  /* 0x000000ffff727224 */ /* 0x000fe200078e0a6f */
[----:B------:R-:W-:Y:S01]  /*5290*/  LOP3.LUT R110, R110, R0, RZ, 0xfc, !PT ;  /* 0x000000006e6e7212 */ /* 0x000fe200078efcff */
[----:B------:R-:W1:Y:S03]  /*52a0*/  LDCU.64 UR54, c[0x0][0x348] ;  /* 0x00006900ff3677ac */ /* 0x000e660008000a00 */
[----:B------:R-:W1:Y:S01]  /*52b0*/  LDC R41, c[0x0][0xb30] ;  /* 0x0002cc00ff297b82 */ /* 0x000e620000000800 */
[----:B------:R-:W1:Y:S01]  /*52c0*/  LDCU.64 UR36, c[0x0][0x888] ;  /* 0x00011100ff2477ac */ /* 0x000e620008000a00 */
[----:B------:R-:W1:Y:S06]  /*52d0*/  LDCU.64 UR38, c[0x0][0x890] ;  /* 0x00011200ff2677ac */ /* 0x000e6c0008000a00 */
[----:B------:R-:W1:Y:S01]  /*52e0*/  LDC.64 R94, c[0x0][0xb10] ;  /* 0x0002c400ff5e7b82 */ /* 0x000e620000000a00 */
[----:B------:R-:W1:Y:S01]  /*52f0*/  LDCU.64 UR46, c[0x0][0xa90] ;  /* 0x00015200ff2e77ac */ /* 0x000e620008000a00 */
[----:B------:R-:W-:-:S06]  /*5300*/  UIADD3 UR50, UPT, UPT, UR51, 0x200, URZ ;  /* 0x0000020033327890 */ /* 0x000fcc000fffe0ff */
[----:B------:R-:W1:Y:S08]  /*5310*/  LDC.64 R38, c[0x0][0xb18] ;  /* 0x0002c600ff267b82 */ /* 0x000e700000000a00 */
[----:B------:R-:W1:Y:S08]  /*5320*/  LDC.64 R36, c[0x0][0xb28] ;  /* 0x0002ca00ff247b82 */ /* 0x000e700000000a00 */
[----:B------:R-:W1:Y:S01]  /*5330*/  LDC.64 R92, c[0x0][0x8b0] ;  /* 0x00022c00ff5c7b82 */ /* 0x000e620000000a00 */
[C---:B---3--:R-:W-:Y:S01]  /*5340*/  VIADD R3, R2.reuse, 0x80 ;  /* 0x0000008002037836 */ /* 0x048fe20000000000 */
[----:B------:R-:W-:-:S04]  /*5350*/  LOP3.LUT R2, R2, 0xffff, RZ, 0xc0, !PT ;  /* 0x0000ffff02027812 */ /* 0x000fc800078ec0ff */
[----:B------:R-:W-:Y:S02]  /*5360*/  LOP3.LUT R3, R3, 0xffff, RZ, 0xc0, !PT ;  /* 0x0000ffff03037812 */ /* 0x000fe400078ec0ff */
[----:B------:R-:W3:Y:S03]  /*5370*/  LDC.64 R82, c[0x0][0x8a8] ;  /* 0x00022a00ff527b82 */ /* 0x000ee60000000a00 */
[----:B------:R1:W-:Y:S05]  /*5380*/  STL.64 [R1], R2 ;  /* 0x0000000201007387 */ /* 0x0003ea0000100a00 */
[----:B------:R-:W1:Y:S08]  /*5390*/  LDC.64 R98, c[0x0][0xa80] ;  /* 0x0002a000ff627b82 */ /* 0x000e700000000a00 */
[----:B------:R-:W1:Y:S08]  /*53a0*/  LDC.64 R96, c[0x0][0xa88] ;  /* 0x0002a200ff607b82 */ /* 0x000e700000000a00 */
[----:B--2-4-:R-:W1:Y:S02]  /*53b0*/  LDC R104, c[0x0][0x374] ;  /* 0x0000dd00ff687b82 */ /* 0x014e640000000800 */
.L_x_111:
[----:B-1----:R-:W-:Y:S04]  /*53c0*/  SHF.L.U32 R2, R108, 0x1f, RZ ;  /* 0x0000001f6c027819 */ /* 0x002fe800000006ff */
[----:B------:R-:W1:Y:S02]  /*53d0*/  SYNCS.PHASECHK.TRANS64.TRYWAIT P0, [UR51+0x140], R2 ;  /* 0x00014002ff0075a7 */ /* 0x000e640008001133 */
[----:B-1----:R-:W-:Y:S05]  /*53e0*/  @!P0 BRA `(.L_x_85) ;  /* 0x0000003400048947 */ /* 0x002fea0003800000 */
.L_x_171:
[----:B------:R-:W2:Y:S01]  /*53f0*/  LDC.64 R10, c[0x0][0xb10] ;  /* 0x0002c400ff0a7b82 */ /* 0x000ea20000000a00 */
[----:B------:R-:W4:Y:S01]  /*5400*/  LDS.128 R20, [UR51+0x180] ;  /* 0x00018033ff147984 */ /* 0x000f220008000c00 */
[----:B------:R-:W-:Y:S01]  /*5410*/  UIADD3 UR4, UPT, UPT, UR51, 0x148, URZ ;  /* 0x0000014833047890 */ /* 0x000fe2000fffe0ff */
[----:B-1----:R-:W-:Y:S01]  /*5420*/  IMAD R0, R45, 0x4, R1 ;  /* 0x000000042d007824 */ /* 0x002fe200078e0201 */
[----:B------:R-:W-:Y:S04]  /*5430*/  ISETP.NE.AND P1, PT, R41, 0x1, PT ;  /* 0x000000012900780c */ /* 0x000fe80003f25270 */
[----:B------:R-:W1:Y:S01]  /*5440*/  LDC.64 R8, c[0x0][0xb18] ;  /* 0x0002c600ff087b82 */ /* 0x000e620000000a00 */
[----:B------:R-:W-:Y:S01]  /*5450*/  UPRMT UR4, URZ, 0x654, UR4 ;  /* 0x00000654ff047896 */ /* 0x000fe20008000004 */
[----:B------:R-:W-:Y:S01]  /*5460*/  ISETP.GE.AND P0, PT, R40, 0x1, PT ;  /* 0x000000012800780c */ /* 0x000fe20003f06270 */
[----:B------:R-:W-:Y:S01]  /*5470*/  @!PT LDS RZ, [RZ] ;  /* 0x00000000fffff984 */ /* 0x000fe20000000800 */
[----:B------:R-:W-:Y:S01]  /*5480*/  @!PT LDS RZ, [RZ] ;  /* 0x00000000fffff984 */ /* 0x000fe20000000800 */
[----:B------:R-:W-:Y:S01]  /*5490*/  @!PT LDS RZ, [RZ] ;  /* 0x00000000fffff984 */ /* 0x000fe20000000800 */
[----:B------:R-:W-:Y:S01]  /*54a0*/  @!PT LDS RZ, [RZ] ;  /* 0x00000000fffff984 */ /* 0x000fe20000000800 */
[----:B------:R3:W-:Y:S06]  /*54b0*/  MEMBAR.ALL.CTA ;  /* 0x0000000000007992 */ /* 0x0007ec0000008000 */
[----:B---3--:R-:W3:Y:S01]  /*54c0*/  FENCE.VIEW.ASYNC.S ;  /* 0x00000000000073c6 */ /* 0x008ee20000000000 */
[----:B------:R-:W1:Y:S08]  /*54d0*/  @!P1 LDC R12, c[0x0][0xb20] ;  /* 0x0002c800ff0c9b82 */ /* 0x000e700000000800 */
[----:B------:R-:W1:Y:S01]  /*54e0*/  @!P1 LDC R7, c[0x0][0xb0c] ;  /* 0x0002c300ff079b82 */ /* 0x000e620000000800 */
[----:B---3--:R-:W-:Y:S01]  /*54f0*/  SYNCS.ARRIVE.TRANS64.RED.A1T0 RZ, [UR4], RZ ;  /* 0x000000ffffff79a7 */ /* 0x008fe20008100404 */
[----:B------:R3:W5:Y:S01]  /*5500*/  LDL R16, [R0] ;  /* 0x0000000000107983 */ /* 0x0007620000100800 */
[----:B----4-:R-:W-:Y:S04]  /*5510*/  LOP3.LUT P4, RZ, R22, 0x1, RZ, 0xc0, !PT ;  /* 0x0000000116ff7812 */ /* 0x010fe8000788c0ff */
[----:B------:R-:W-:Y:S09]  /*5520*/  P2R R116, PR, RZ, 0x10 ;  /* 0x00000010ff747803 */ /* 0x000ff20000000000 */
[----:B------:R-:W-:Y:S02]  /*5530*/  @P4 MOV R44, R20 ;  /* 0x00000014002c4202 */ /* 0x000fe40000000f00 */
[----:B------:R-:W-:Y:S01]  /*5540*/  @P4 LOP3.LUT R43, R21, 0xffff, RZ, 0xc0, !PT ;  /* 0x0000ffff152b4812 */ /* 0x000fe200078ec0ff */
[----:B--23--:R-:W-:Y:S06]  /*5550*/  @!P0 BRA `(.L_x_86) ;  /* 0x0000000000a48947 */ /* 0x00cfec0003800000 */
[----:B------:R-:W-:Y:S01]  /*5560*/  IMAD.HI.U32 R0, R104, R39, RZ ;  /* 0x0000002768007227 */ /* 0x000fe200078e00ff */
[----:B------:R-:W-:Y:S02]  /*5570*/  ISETP.NE.AND P0, PT, R38, 0x1, PT ;  /* 0x000000012600780c */ /* 0x000fe40003f05270 */
[----:B------:R-:W-:Y:S01]  /*5580*/  ISETP.NE.AND P2, PT, R40, 0x1, PT ;  /* 0x000000012800780c */ /* 0x000fe20003f45270 */
[----:B------:R-:W-:Y:S01]  /*5590*/  IMAD.HI.U32 R4, R105, R94, RZ ;  /* 0x0000005e69047227 */ /* 0x000fe200078e00ff */
[----:B------:R-:W-:Y:S02]  /*55a0*/  SHF.R.U32.HI R0, RZ, R103, R0 ;  /* 0x00000067ff007219 */ /* 0x000fe40000011600 */
[----:B------:R-:W-:Y:S01]  /*55b0*/  ISETP.NE.AND P3, PT, R42, 0x1, PT ;  /* 0x000000012a00780c */ /* 0x000fe20003f65270 */
[----:B------:R-:W-:Y:S01]  /*55c0*/  IMAD.HI.U32 R6, R43, R39, RZ ;  /* 0x000000272b067227 */ /* 0x000fe200078e00ff */
[-C--:B------:R-:W-:Y:S02]  /*55d0*/  SHF.R.U32.HI R4, RZ, R95.reuse, R4 ;  /* 0x0000005fff047219 */ /* 0x080fe40000011604 */
        /* <DEDUP_REMOVED lines=14> */
[C---:B------:R-:W-:Y:S03]  /*56c0*/  IMAD.HI.U32 R0, R3.reuse, R36, RZ ;  /* 0x0000002403007227 */ /* 0x040fe600078e00ff */
[C---:B------:R-:W-:Y:S02]  /*56d0*/  ISETP.GE.OR P0, PT, R2.reuse, R5, P0 ;  /* 0x000000050200720c */ /* 0x040fe40000706670 */
[----:B------:R-:W-:Y:S04]  /*56e0*/  SHF.R.U32.HI R0, RZ, R37, R0 ;  /* 0x00000025ff007219 */ /* 0x000fe80000011600 */
[C---:B------:R-:W-:Y:S05]  /*56f0*/  SEL R6, R3.reuse, R0, !P2 ;  /* 0x0000000003067207 */ /* 0x040fea0005000000 */
        /* <DEDUP_REMOVED lines=14> */
[----:B------:R-:W-:Y:S07]  /*57e0*/  IMAD R43, R3, R38, R43 ;  /* 0x00000026032b7224 */ /* 0x000fee00078e022b */
.L_x_86:
[----:B-1----:R-:W-:Y:S01]  /*57f0*/  @!P1 ISETP.NE.AND P0, PT, R8, 0x1, PT ;  /* 0x000000010800980c */ /* 0x002fe20003f05270 */
[----:B------:R-:W-:Y:S01]  /*5800*/  @!P1 IMAD.HI.U32 R0, R44, R10, RZ ;  /* 0x0000000a2c009227 */ /* 0x000fe200078e00ff */
[----:B------:R-:W-:Y:S01]  /*5810*/  @!P1 ISETP.NE.AND P2, PT, R7, 0x1, PT ;  /* 0x000000010700980c */ /* 0x000fe20003f45270 */
[----:B------:R-:W-:Y:S01]  /*5820*/  ULOP3.LUT UP0, URZ, UR50, 0x1b0, URZ, 0xc0, !UPT ;  /* 0x000001b032ff7892 */ /* 0x000fe2000f80c0ff */
[----:B------:R-:W-:Y:S01]  /*5830*/  @P4 SHF.R.U32.HI R20, RZ, 0x10, R21 ;  /* 0x00000010ff144819 */ /* 0x000fe20000011615 */
[C---:B------:R-:W-:Y:S01]  /*5840*/  @!P1 IMAD.HI.U32 R2, R43.reuse, R9, RZ ;  /* 0x000000092b029227 */ /* 0x040fe200078e00ff */
[----:B------:R-:W-:Y:S02]  /*5850*/  @!P1 SHF.R.U32.HI R0, RZ, R11, R0 ;  /* 0x0000000bff009219 */ /* 0x000fe40000011600 */
[----:B------:R-:W-:Y:S02]  /*5860*/  R2UR UR41, R14 ;  /* 0x000000000e2972ca */ /* 0x000fe400000e0000 */
[----:B------:R-:W-:Y:S02]  /*5870*/  @!P1 SHF.R.U32.HI R2, RZ, R12, R2 ;  /* 0x0000000cff029219 */ /* 0x000fe40000011602 */
[----:B------:R-:W-:Y:S02]  /*5880*/  @!P1 SEL R3, R44, R0, !P2 ;  /* 0x000000002c039207 */ /* 0x000fe40005000000 */
[----:B------:R-:W-:Y:S02]  /*5890*/  @!P1 SEL R2, R43, R2, !P0 ;  /* 0x000000022b029207 */ /* 0x000fe40004000000 */
[----:B------:R-:W-:Y:S03]  /*58a0*/  @P4 R2UR UR52, R20 ;  /* 0x00000000143442ca */ /* 0x000fe600000e0000 */
[----:B------:R-:W-:Y:S02]  /*58b0*/  @!P1 IMAD.IADD R0, R2, 0x1, -R3 ;  /* 0x0000000102009824 */ /* 0x000fe400078e0a03 */
[----:B------:R-:W-:Y:S01]  /*58c0*/  @!P1 IMAD.IADD R2, R3, 0x1, -R2 ;  /* 0x0000000103029824 */ /* 0x000fe200078e0a02 */
[----:B------:R-:W-:Y:S01]  /*58d0*/  USHF.L.U32 UR41, UR41, 0x7, URZ ;  /* 0x0000000729297899 */ /* 0x000fe200080006ff */
[----:B------:R-:W-:Y:S02]  /*58e0*/  @!P1 IMAD R44, R0, R7, R44 ;  /* 0x00000007002c9224 */ /* 0x000fe400078e022c */
[----:B------:R-:W-:Y:S01]  /*58f0*/  @!P1 IMAD R43, R2, R8, R43 ;  /* 0x00000008022b9224 */ /* 0x000fe200078e022b */
[----:B------:R-:W-:Y:S08]  /*5900*/  BRA.U !UP0, `(.L_x_87) ;  /* 0x0000000108407547 */ /* 0x000ff0000b800000 */
[----:B------:R-:W1:Y:S01]  /*5910*/  LDCU.64 UR8, c[0x4][0x80] ;  /* 0x01001000ff0877ac */ /* 0x000e620008000a00 */
[----:B------:R-:W-:Y:S01]  /*5920*/  MOV R3, 0x0 ;  /* 0x0000000000037802 */ /* 0x000fe20000000f00 */
[----:B------:R-:W-:Y:S02]  /*5930*/  HFMA2 R12, -RZ, RZ, 0, 5.9604644775390625e-08 ;  /* 0x00000001ff0c7431 */ /* 0x000fe400000001ff */
[----:B------:R-:W-:Y:S02]  /*5940*/  IMAD.MOV.U32 R8, RZ, RZ, 0x70 ;  /* 0x00000070ff087424 */ /* 0x000fe400078e00ff */
[----:B------:R-:W-:Y:S01]  /*5950*/  IMAD.MOV.U32 R13, RZ, RZ, RZ ;  /* 0x000000ffff0d7224 */ /* 0x000fe200078e00ff */
[----:B------:R-:W2:Y:S01]  /*5960*/  LDCU.64 UR6, c[0x4][0x88] ;  /* 0x01001100ff0677ac */ /* 0x000ea20008000a00 */
[----:B------:R-:W3:Y:S01]  /*5970*/  LDC.64 R2, c[0x4][R3] ;  /* 0x0100000003027b82 */ /* 0x000ee20000000a00 */
[----:B------:R-:W4:Y:S01]  /*5980*/  LDCU.64 UR4, c[0x4][0x8] ;  /* 0x01000100ff0477ac */ /* 0x000f220008000a00 */
[----:B-1----:R-:W-:Y:S01]  /*5990*/  MOV R5, UR9 ;  /* 0x0000000900057c02 */ /* 0x002fe20008000f00 */
[----:B------:R-:W-:Y:S01]  /*59a0*/  IMAD.U32 R4, RZ, RZ, UR8 ;  /* 0x00000008ff047e24 */ /* 0x000fe2000f8e00ff */
[----:B--2---:R-:W-:Y:S01]  /*59b0*/  MOV R7, UR7 ;  /* 0x0000000700077c02 */ /* 0x004fe20008000f00 */
[----:B------:R-:W-:Y:S01]  /*59c0*/  IMAD.U32 R6, RZ, RZ, UR6 ;  /* 0x00000006ff067e24 */ /* 0x000fe2000f8e00ff */
[----:B----4-:R-:W-:Y:S01]  /*59d0*/  MOV R11, UR5 ;  /* 0x00000005000b7c02 */ /* 0x010fe20008000f00 */
[----:B------:R-:W-:Y:S02]  /*59e0*/  IMAD.U32 R10, RZ, RZ, UR4 ;  /* 0x00000004ff0a7e24 */ /* 0x000fe4000f8e00ff */
[----:B------:R-:W-:Y:S07]  /*59f0*/  LEPC R20, `(.L_x_87) ;  /* 0x000000001014794e */ /* 0x000fee0000000000 */
[----:B---3-5:R-:W-:Y:S05]  /*5a00*/  CALL.ABS.NOINC R2 ;  /* 0x0000000002007343 */ /* 0x028fea0003c00000 */
.L_x_87:
[----:B------:R-:W-:Y:S01]  /*5a10*/  LOP3.LUT P0, RZ, R115, 0x1b0, RZ, 0xc0, !PT ;  /* 0x000001b073ff7812 */ /* 0x000fe2000780c0ff */
[----:B------:R-:W-:Y:S11]  /*5a20*/  BSSY.RECONVERGENT B6, `(.L_x_88) ;  /* 0x0000013000067945 */ /* 0x000ff60003800200 */
[----:B------:R-:W-:Y:S01]  /*5a30*/  @!UPT UIADD3 URZ, UPT, UPT, URZ, URZ, URZ ;  /* 0x000000fffffff290 */ /* 0x000fe2000fffe0ff */
[----:B------:R-:W-:Y:S05]  /*5a40*/  @!P0 BRA `(.L_x_89) ;  /* 0x0000000000408947 */ /* 0x000fea0003800000 */
        /* <DEDUP_REMOVED lines=16> */
.L_x_89:
[----:B------:R-:W-:Y:S05]  /*5b50*/  BSYNC.RECONVERGENT B6 ;  /* 0x0000000000067941 */ /* 0x000fea0003800200 */
.L_x_88:
[----:B------:R-:W-:Y:S01]  /*5b60*/  ISETP.NE.U32.AND P4, PT, R92, RZ, PT ;  /* 0x000000ff5c00720c */ /* 0x000fe20003f85070 */
[----:B------:R-:W-:Y:S01]  /*5b70*/  UISETP.NE.AND UP2, UPT, UR53, URZ, UPT ;  /* 0x000000ff3500728c */ /* 0x000fe2000bf45270 */
[----:B------:R-:W-:Y:S01]  /*5b80*/  ISETP.NE.U32.AND P2, PT, RZ, UR36, PT ;  /* 0x00000024ff007c0c */ /* 0x000fe2000bf45070 */
[----:B------:R-:W-:Y:S01]  /*5b90*/  UISETP.NE.U32.AND UP1, UPT, UR38, URZ, UPT ;  /* 0x000000ff2600728c */ /* 0x000fe2000bf25070 */
[----:B------:R-:W-:Y:S01]  /*5ba0*/  ISETP.NE.AND.EX P4, PT, R93, RZ, PT, P4 ;  /* 0x000000ff5d00720c */ /* 0x000fe20003f85340 */
[----:B------:R-:W-:Y:S01]  /*5bb0*/  UPLOP3.LUT UP0, UPT, UPT, UPT, UPT, 0x40, 0x4 ;  /* 0x000000000004789c */ /* 0x000fe20003f0e870 */
[----:B------:R-:W-:Y:S01]  /*5bc0*/  ISETP.NE.AND.EX P2, PT, RZ, UR37, PT, P2 ;  /* 0x00000025ff007c0c */ /* 0x000fe2000bf45320 */
[----:B------:R-:W-:Y:S01]  /*5bd0*/  UISETP.NE.AND.EX UP1, UPT, UR39, URZ, UPT, UP1 ;  /* 0x000000ff2700728c */ /* 0x000fe2000bf25310 */
[----:B------:R-:W-:Y:S04]  /*5be0*/  PLOP3.LUT P1, PT, PT, PT, UP2, 0x80, 0x8 ;  /* 0x000000000008781c */ /* 0x000fe80003f2f028 */
[----:B------:R-:W-:Y:S06]  /*5bf0*/  @UP2 UPLOP3.LUT UP0, UPT, UPT, UPT, UP1, 0x80, 0x8 ;  /* 0x000000000008289c */ /* 0x000fec0003f0f010 */
[----:B------:R-:W-:Y:S01]  /*5c00*/  PLOP3.LUT P0, PT, PT, PT, UP0, 0x80, 0x8 ;  /* 0x000000000008781c */ /* 0x000fe20003f0f008 */
[----:B------:R-:W-:Y:S01]  /*5c10*/  @!UPT UIADD3 URZ, UPT, UPT, URZ, URZ, URZ ;  /* 0x000000fffffff290 */ /* 0x000fe2000fffe0ff */
[----:B------:R-:W-:Y:S11]  /*5c20*/  BRA.U !UP1, `(.L_x_90) ;  /* 0x0000000109387547 */ /* 0x000ff6000b800000 */
[----:B------:R-:W-:Y:S01]  /*5c30*/  UISETP.NE.U32.AND UP0, UPT, UR36, URZ, UPT ;  /* 0x000000ff2400728c */ /* 0x000fe2000bf05070 */
[----:B------:R-:W-:Y:S02]  /*5c40*/  HFMA2 R0, -RZ, RZ, 0, 5.9604644775390625e-08 ;  /* 0x00000001ff007431 */ /* 0x000fe400000001ff */
[----:B------:R-:W-:Y:S01]  /*5c50*/  IMAD.MOV.U32 R102, RZ, RZ, 0x1 ;  /* 0x00000001ff667424 */ /* 0x000fe200078e00ff */
[----:B------:R-:W-:Y:S06]  /*5c60*/  UISETP.NE.AND.EX UP0, UPT, UR37, URZ, UPT, UP0 ;  /* 0x000000ff2500728c */ /* 0x000fec000bf05300 */
        /* <DEDUP_REMOVED lines=9> */
[----:B-12---:R-:W-:Y:S02]  /*5d00*/  @!P3 IMAD.U32 R49, RZ, RZ, UR4 ;  /* 0x00000004ff31be24 */ /* 0x006fe4000f8e00ff */
.L_x_90:
[----:B------:R-:W-:Y:S05]  /*5d10*/  @!P4 BRA `(.L_x_91) ;  /* 0x000000000020c947 */ /* 0x000fea0003800000 */
[----:B------:R-:W-:Y:S04]  /*5d20*/  ISETP.NE.U32.AND P3, PT, R82, RZ, PT ;  /* 0x000000ff5200720c */ /* 0x000fe80003f65070 */
[----:B------:R-:W-:Y:S11]  /*5d30*/  ISETP.NE.AND.EX P3, PT, R83, RZ, PT, P3 ;  /* 0x000000ff5300720c */ /* 0x000ff60003f65330 */
[----:B------:R-:W-:Y:S02]  /*5d40*/  @!UPT UIADD3 URZ, UPT, UPT, URZ, URZ, URZ ;  /* 0x000000fffffff290 */ /* 0x000fe4000fffe0ff */
[----:B------:R-:W1:Y:S01]  /*5d50*/  @P3 LDC.64 R2, c[0x0][0x8a8] ;  /* 0x00022a00ff023b82 */ /* 0x000e620000000a00 */
[----:B------:R-:W-:Y:S04]  /*5d60*/  @P3 IMAD R0, R92, UR56, RZ ;  /* 0x000000385c003c24 */ /* 0x000fe8000f8e02ff */
[----:B-1----:R-:W-:Y:S05]  /*5d70*/  @P3 IMAD.WIDE R2, R0, 0x4, R2 ;  /* 0x0000000400023825 */ /* 0x002fea00078e0202 */
[----:B-----5:R1:W5:Y:S02]  /*5d80*/  @P3 LDG.E R47, desc[UR48][R2.64] ;  /* 0x00000030022f3981 */ /* 0x020364000c1e1900 */
[----:B-1----:R-:W2:Y:S02]  /*5d90*/  @!P3 LDC R47, c[0x0][0x8a0] ;  /* 0x00022800ff2fbb82 */ /* 0x002ea40000000800 */
.L_x_91:
[----:B-----5:R-:W-:Y:S01]  /*5da0*/  FSETP.NEU.AND P4, PT, R49, RZ, PT ;  /* 0x000000ff3100720b */ /* 0x020fe20003f8d000 */
[----:B------:R-:W-:Y:S01]  /*5db0*/  IMAD.SHL.U32 R119, R17, 0x40, RZ ;  /* 0x0000004011777824 */ /* 0x000fe200078e00ff */
[----:B------:R-:W-:Y:S01]  /*5dc0*/  SEL R5, RZ, 0xffffffff, P2 ;  /* 0xffffffffff057807 */ /* 0x000fe20001000000 */
[----:B------:R-:W-:Y:S01]  /*5dd0*/  BSSY B1, `(.L_x_92) ;  /* 0x0000047000017945 */ /* 0x000fe20003800000 */
[----:B------:R-:W-:Y:S01]  /*5de0*/  LOP3.LUT P3, RZ, R102, 0xff, RZ, 0xc0, !PT ;  /* 0x000000ff66ff7812 */ /* 0x000fe2000786c0ff */
[----:B------:R-:W-:Y:S01]  /*5df0*/  IMAD.HI.U32 R117, R119, R99, RZ ;  /* 0x0000006377757227 */ /* 0x000fe200078e00ff */
[----:B------:R-:W-:Y:S02]  /*5e00*/  @P1 SEL R0, RZ, 0xffffffff, P4 ;  /* 0xffffffffff001807 */ /* 0x000fe40002000000 */
[----:B------:R-:W-:Y:S01]  /*5e10*/  LEA R120, R45, UR51, 0x3 ;  /* 0x000000332d787c11 */ /* 0x000fe2000f8e18ff */
[----:B------:R-:W-:Y:S01]  /*5e20*/  IMAD.MOV.U32 R121, RZ, RZ, 0x1 ;  /* 0x00000001ff797424 */ /* 0x000fe200078e00ff */
[----:B------:R-:W-:Y:S01]  /*5e30*/  @P0 SEL R0, R5, R0, !P3 ;  /* 0x0000000005000207 */ /* 0x000fe20005800000 */
[----:B------:R-:W-:Y:S01]  /*5e40*/  IMAD.IADD R48, R46, 0x1, R16 ;  /* 0x000000012e307824 */ /* 0x000fe200078e0210 */
[----:B------:R-:W-:Y:S02]  /*5e50*/  ISETP.NE.AND P2, PT, R98, 0x1, PT ;  /* 0x000000016200780c */ /* 0x000fe40003f45270 */
[----:B------:R-:W-:Y:S02]  /*5e60*/  CS2R R90, SRZ ;  /* 0x00000000005a7805 */ /* 0x000fe4000001ff00 */
[----:B------:R-:W-:Y:S02]  /*5e70*/  @P1 LOP3.LUT R0, R0, 0x1, RZ, 0xc0, !PT ;  /* 0x0000000100001812 */ /* 0x000fe400078ec0ff */
[----:B------:R-:W-:Y:S02]  /*5e80*/  CS2R R88, SRZ ;  /* 0x0000000000587805 */ /* 0x000fe4000001ff00 */
[----:B------:R-:W-:Y:S02]  /*5e90*/  SHF.R.U32.HI R117, RZ, R96, R117 ;  /* 0x00000060ff757219 */ /* 0x000fe40000011675 */
[----:B------:R-:W-:Y:S02]  /*5ea0*/  CS2R R86, SRZ ;  /* 0x0000000000567805 */ /* 0x000fe4000001ff00 */
[----:B------:R-:W-:Y:S02]  /*5eb0*/  ISETP.NE.U32.OR P6, PT, R0, 0x1, !P1 ;  /* 0x000000010000780c */ /* 0x000fe40004fc5470 */
[----:B------:R-:W-:Y:S02]  /*5ec0*/  CS2R R84, SRZ ;  /* 0x0000000000547805 */ /* 0x000fe4000001ff00 */
[----:B------:R-:W-:Y:S02]  /*5ed0*/  LEA R0, R107, UR51, 0x3 ;  /* 0x000000336b007c11 */ /* 0x000fe4000f8e18ff */
[----:B------:R-:W-:Y:S02]  /*5ee0*/  SEL R117, R119, R117, !P2 ;  /* 0x0000007577757207 */ /* 0x000fe40005000000 */
[----:B------:R-:W-:Y:S02]  /*5ef0*/  PLOP3.LUT P2, PT, PT, PT, UP1, 0x80, 0x8 ;  /* 0x000000000008781c */ /* 0x000fe40003f4f018 */
[----:B------:R-:W-:Y:S01]  /*5f00*/  SEL R4, RZ, 0xffffffff, P4 ;  /* 0xffffffffff047807 */ /* 0x000fe20002000000 */
[----:B------:R-:W-:Y:S01]  /*5f10*/  IMAD.HI.U32 R118, R117, UR46, RZ ;  /* 0x0000002e75767c27 */ /* 0x000fe2000f8e00ff */
[----:B------:R-:W-:Y:S02]  /*5f20*/  ISETP.NE.AND P4, PT, R97, 0x1, PT ;  /* 0x000000016100780c */ /* 0x000fe40003f85270 */
[----:B------:R-:W-:Y:S01]  /*5f30*/  P2R R2, PR, RZ, 0x40 ;  /* 0x00000040ff027803 */ /* 0x000fe20000000000 */
[----:B------:R-:W-:Y:S01]  /*5f40*/  IMAD.MOV R6, RZ, RZ, -R117 ;  /* 0x000000ffff067224 */ /* 0x000fe200078e0a75 */
[----:B------:R-:W-:Y:S02]  /*5f50*/  @P6 SHF.L.U32 R3, R106, 0x1f, RZ ;  /* 0x0000001f6a036819 */ /* 0x000fe400000006ff */
[----:B------:R-:W-:Y:S01]  /*5f60*/  SHF.R.U32.HI R118, RZ, UR47, R118 ;  /* 0x0000002fff767c19 */ /* 0x000fe20008011676 */
[----:B------:R-:W-:Y:S01]  /*5f70*/  IMAD R119, R98, R6, R119 ;  /* 0x0000000662777224 */ /* 0x000fe200078e0277 */
[----:B------:R1:W3:Y:S01]  /*5f80*/  @P6 SYNCS.PHASECHK.TRANS64.TRYWAIT P1, [R0+URZ+0x110], R3 ;  /* 0x00011003000065a7 */ /* 0x0002e200080211ff */
[----:B------:R-:W-:Y:S02]  /*5f90*/  @P2 SEL R4, R5, R4, !P3 ;  /* 0x0000000405042207 */ /* 0x000fe40005800000 */
[----:B------:R-:W-:Y:S02]  /*5fa0*/  SEL R118, R117, R118, !P4 ;  /* 0x0000007675767207 */ /* 0x000fe40006000000 */
[----:B------:R-:W-:Y:S03]  /*5fb0*/  LOP3.LUT R4, R4, 0x1, RZ, 0xc0, !PT ;  /* 0x0000000104047812 */ /* 0x000fe600078ec0ff */
[----:B------:R-:W-:Y:S01]  /*5fc0*/  IMAD.MOV R5, RZ, RZ, -R118 ;  /* 0x000000ffff057224 */ /* 0x000fe200078e0a76 */
[----:B------:R-:W-:Y:S03]  /*5fd0*/  ISETP.NE.U32.AND P5, PT, R4, 0x1, PT ;  /* 0x000000010400780c */ /* 0x000fe60003fa5070 */
[----:B------:R-:W-:Y:S01]  /*5fe0*/  IMAD R117, R97, R5, R117 ;  /* 0x0000000561757224 */ /* 0x000fe200078e0275 */
[----:B------:R-:W-:Y:S02]  /*5ff0*/  P2R R122, PR, RZ, 0x20 ;  /* 0x00000020ff7a7803 */ /* 0x000fe40000000000 */
[----:B-1----:R-:W-:Y:S04]  /*6000*/  SHF.L.U32 R3, R109, 0x1f, RZ ;  /* 0x0000001f6d037819 */ /* 0x002fe800000006ff */
[----:B------:R1:W4:Y:S01]  /*6010*/  SYNCS.PHASECHK.TRANS64.TRYWAIT P0, [R120+URZ+0x150], R3 ;  /* 0x00015003780075a7 */ /* 0x00032200080011ff */
[----:B---3--:R-:W-:Y:S01]  /*6020*/  @P6 SEL R121, RZ, 0x1, !P1 ;  /* 0x00000001ff796807 */ /* 0x008fe20004800000 */
[----:B-1----:R-:W-:Y:S06]  /*6030*/  @!P6 BRA `(.L_x_93) ;  /* 0x000000000080e947 */ /* 0x002fec0003800000 */
[----:B------:R-:W-:Y:S01]  /*6040*/  @P5 IMAD R7, R107, 0x1000, R110 ;  /* 0x000010006b075824 */ /* 0x000fe200078e026e */
[----:B------:R-:W1:Y:S01]  /*6050*/  S2R R4, SR_CgaCtaId ;  /* 0x0000000000047919 */ /* 0x000e620000008800 */
[----:B------:R-:W-:Y:S01]  /*6060*/  ISETP.NE.AND P1, PT, R121, RZ, PT ;  /* 0x000000ff7900720c */ /* 0x000fe20003f25270 */
[----:B------:R-:W-:Y:S01]  /*6070*/  BSSY B0, `(.L_x_94) ;  /* 0x000000b000007945 */ /* 0x000fe20003800000 */
[----:B------:R-:W-:Y:S01]  /*6080*/  @P5 VIADD R6, R7, UR51 ;  /* 0x0000003307065c36 */ /* 0x000fe20008000000 */
[----:B------:R-:W-:Y:S02]  /*6090*/  CS2R R86, SRZ ;  /* 0x0000000000567805 */ /* 0x000fe4000001ff00 */
[----:B------:R-:W-:Y:S02]  /*60a0*/  CS2R R84, SRZ ;  /* 0x0000000000547805 */ /* 0x000fe4000001ff00 */
[----:B------:R-:W-:Y:S01]  /*60b0*/  CS2R R90, SRZ ;  /* 0x00000000005a7805 */ /* 0x000fe2000001ff00 */
[----:B------:R-:W-:Y:S01]  /*60c0*/  @P5 IMAD R6, R111, -0x10, R6 ;  /* 0xfffffff06f065824 */ /* 0x000fe200078e0206 */
[----:B------:R-:W-:Y:S04]  /*60d0*/  CS2R R88, SRZ ;  /* 0x0000000000587805 */ /* 0x000fe8000001ff00 */
[----:B------:R-:W-:Y:S05]  /*60e0*/  @P1 BRA `(.L_x_95) ;  /* 0x00000000000c1947 */ /* 0x000fea0003800000 */
[----:B------:R-:W-:Y:S04]  /*60f0*/  SHF.L.U32 R5, R106, 0x1f, RZ ;  /* 0x0000001f6a057819 */ /* 0x000fe800000006ff */
[----:B------:R-:W3:Y:S02]  /*6100*/  SYNCS.PHASECHK.TRANS64.TRYWAIT P1, [R0+URZ+0x110], R5 ;  /* 0x00011005000075a7 */ /* 0x000ee400080211ff */
[----:B---3--:R-:W-:Y:S05]  /*6110*/  @!P1 BRA `(.L_x_96) ;  /* 0x0000002400d09947 */ /* 0x008fea0003800000 */
.L_x_95:
[----:B------:R-:W-:Y:S05]  /*6120*/  BSYNC B0 ;  /* 0x0000000000007941 */ /* 0x000fea0003800000 */
.L_x_94:
[----:B------:R-:W-:Y:S01]  /*6130*/  ISETP.NE.AND P1, PT, R122, RZ, PT ;  /* 0x000000ff7a00720c */ /* 0x000fe20003f25270 */
[----:B---3--:R-:W-:Y:S02]  /*6140*/  VIADD R0, R0, 0x120 ;  /* 0x0000012000007836 */ /* 0x008fe40000000000 */
[----:B------:R-:W-:Y:S03]  /*6150*/  VIADD R107, R107, 0x1 ;  /* 0x000000016b6b7836 */ /* 0x000fe60000000000 */
[----:B-1----:R-:W-:Y:S07]  /*6160*/  PRMT R0, R4, 0x654, R0 ;  /* 0x0000065404007816 */ /* 0x002fee0000000000 */
[----:B------:R1:W3:Y:S04]  /*6170*/  @P1 LDS.128 R84, [R7+UR51+0x200] ;  /* 0x0002003307541984 */ /* 0x0002e80008000c00 */
[----:B------:R1:W1:Y:S01]  /*6180*/  @P1 LDS.128 R88, [R6+0x210] ;  /* 0x0002100006581984 */ /* 0x0002620000000c00 */
[C---:B------:R-:W-:Y:S01]  /*6190*/  ISETP.NE.AND P1, PT, R107.reuse, 0x2, PT ;  /* 0x000000026b00780c */ /* 0x040fe20003f25270 */
[----:B------:R-:W-:Y:S01]  /*61a0*/  @!PT LDS RZ, [RZ] ;  /* 0x00000000fffff984 */ /* 0x000fe20000000800 */
[----:B------:R-:W-:Y:S01]  /*61b0*/  @!PT LDS RZ, [RZ] ;  /* 0x00000000fffff984 */ /* 0x000fe20000000800 */
[----:B------:R-:W-:Y:S01]  /*61c0*/  @!PT LDS RZ, [RZ] ;  /* 0x00000000fffff984 */ /* 0x000fe20000000800 */
[----:B------:R-:W-:Y:S01]  /*61d0*/  @!PT LDS RZ, [RZ] ;  /* 0x00000000fffff984 */ /* 0x000fe20000000800 */
[----:B------:R5:W-:Y:S06]  /*61e0*/  MEMBAR.ALL.CTA ;  /* 0x0000000000007992 */ /* 0x000bec0000008000 */
[----:B-----5:R-:W5:Y:S01]  /*61f0*/  FENCE.VIEW.ASYNC.S ;  /* 0x00000000000073c6 */ /* 0x020f620000000000 */
[----:B------:R-:W-:Y:S01]  /*6200*/  SEL R107, R107, RZ, P1 ;  /* 0x000000ff6b6b7207 */ /* 0x000fe20000800000 */
[----:B-----5:R5:W-:Y:S02]  /*6210*/  SYNCS.ARRIVE.TRANS64.RED.A1T0 RZ, [R0+URZ], RZ ;  /* 0x000000ff00ff79a7 */ /* 0x020be400081004ff */
[----:B-----5:R-:W-:Y:S04]  /*6220*/  SEL R0, RZ, 0x1, P1 ;  /* 0x00000001ff007807 */ /* 0x020fe80000800000 */
[----:B---3--:R-:W-:Y:S02]  /*6230*/  LOP3.LUT R106, R106, R0, RZ, 0x3c, !PT ;  /* 0x000000006a6a7212 */ /* 0x008fe400078e3cff */
.L_x_93:
[----:B------:R-:W-:Y:S05]  /*6240*/  BSYNC B1 ;  /* 0x0000000000017941 */ /* 0x000fea0003800000 */
.L_x_92:
[----:B------:R-:W-:Y:S04]  /*6250*/  SHF.R.U32.HI R0, RZ, 0x15, R48 ;  /* 0x00000015ff007819 */ /* 0x000fe80000011630 */
[----:B------:R-:W-:Y:S01]  /*6260*/  LOP3.LUT P1, RZ, R0, 0x3, R113, 0x48, !PT ;  /* 0x0000000300ff7812 */ /* 0x000fe20007824871 */
[----:B------:R-:W-:Y:S01]  /*6270*/  @!UPT UIADD3 URZ, UPT, UPT, URZ, URZ, URZ ;  /* 0x000000fffffff290 */ /* 0x000fe2000fffe0ff */
[----:B----4-:R-:W-:Y:S11]  /*6280*/  @P0 BRA `(.L_x_97) ;  /* 0x0000000000080947 */ /* 0x010ff60003800000 */
[----:B------:R-:W3:Y:S02]  /*6290*/  SYNCS.PHASECHK.TRANS64.TRYWAIT P0, [R120+URZ+0x150], R3 ;  /* 0x00015003780075a7 */ /* 0x000ee400080011ff */
[----:B---3--:R-:W-:Y:S05]  /*62a0*/  @!P0 BRA `(.L_x_98) ;  /* 0x0000002400808947 */ /* 0x008fea0003800000 */
.L_x_97:
[----:B------:R-:W-:Y:S04]  /*62b0*/  BSSY.RECONVERGENT B6, `(.L_x_99) ;  /* 0x0000012000067945 */ /* 0x000fe80003800200 */
[----:B------:R-:W-:Y:S05]  /*62c0*/  @!P1 BRA `(.L_x_100) ;  /* 0x0000000000409947 */ /* 0x000fea0003800000 */
[----:B------:R-:W4:Y:S01]  /*62d0*/  LDCU.64 UR8, c[0x4][0x70] ;  /* 0x01000e00ff0877ac */ /* 0x000f220008000a00 */
[----:B------:R-:W-:Y:S01]  /*62e0*/  MOV R15, 0x0 ;  /* 0x00000000000f7802 */ /* 0x000fe20000000f00 */
[----:B------:R-:W-:Y:S02]  /*62f0*/  HFMA2 R12, -RZ, RZ, 0, 5.9604644775390625e-08 ;  /* 0x00000001ff0c7431 */ /* 0x000fe400000001ff */
[----:B------:R-:W-:Y:S02]  /*6300*/  IMAD.MOV.U32 R8, RZ, RZ, 0x192 ;  /* 0x00000192ff087424 */ /* 0x000fe400078e00ff */
[----:B------:R-:W-:Y:S01]  /*6310*/  IMAD.MOV.U32 R13, RZ, RZ, RZ ;  /* 0x000000ffff0d7224 */ /* 0x000fe200078e00ff */
[----:B------:R-:W1:Y:S01]  /*6320*/  LDCU.64 UR6, c[0x4][0x78] ;  /* 0x01000f00ff0677ac */ /* 0x000e620008000a00 */
[----:B------:R-:W2:Y:S01]  /*6330*/  LDC.64 R14, c[0x4][R15] ;  /* 0x010000000f0e7b82 */ /* 0x000ea20000000a00 */
[----:B------:R-:W5:Y:S01]  /*6340*/  LDCU.64 UR4, c[0x4][0x10] ;  /* 0x01000200ff0477ac */ /* 0x000f620008000a00 */
[----:B----4-:R-:W-:Y:S01]  /*6350*/  MOV R5, UR9 ;  /* 0x0000000900057c02 */ /* 0x010fe20008000f00 */
[----:B------:R-:W-:Y:S01]  /*6360*/  IMAD.U32 R4, RZ, RZ, UR8 ;  /* 0x00000008ff047e24 */ /* 0x000fe2000f8e00ff */
[----:B-1----:R-:W-:Y:S01]  /*6370*/  MOV R7, UR7 ;  /* 0x0000000700077c02 */ /* 0x002fe20008000f00 */
[----:B------:R-:W-:Y:S01]  /*6380*/  IMAD.U32 R6, RZ, RZ, UR6 ;  /* 0x00000006ff067e24 */ /* 0x000fe2000f8e00ff */
[----:B-----5:R-:W-:Y:S01]  /*6390*/  MOV R11, UR5 ;  /* 0x00000005000b7c02 */ /* 0x020fe20008000f00 */
[----:B------:R-:W-:Y:S02]  /*63a0*/  IMAD.U32 R10, RZ, RZ, UR4 ;  /* 0x00000004ff0a7e24 */ /* 0x000fe4000f8e00ff */
[----:B------:R-:W-:Y:S07]  /*63b0*/  LEPC R20, `(.L_x_100) ;  /* 0x000000001014794e */ /* 0x000fee0000000000 */
[----:B--23--:R-:W-:Y:S05]  /*63c0*/  CALL.ABS.NOINC R14 ;  /* 0x000000000e007343 */ /* 0x00cfea0003c00000 */
.L_x_100:
[----:B------:R-:W-:Y:S05]  /*63d0*/  BSYNC.RECONVERGENT B6 ;  /* 0x0000000000067941 */ /* 0x000fea0003800200 */
.L_x_99:
[-C--:B------:R-:W-:Y:S01]  /*63e0*/  F2FP.F16.E4M3.UNPACK_B R0, R84.reuse ;  /* 0x00000054ff00723e */ /* 0x080fe200020006ff */
[----:B------:R-:W-:Y:S05]  /*63f0*/  WARPSYNC.ALL ;  /* 0x0000000000007948 */ /* 0x000fea0003800000 */
[----:B------:R-:W-:Y:S01]  /*6400*/  R2UR UR4, R48 ;  /* 0x00000000300472ca */ /* 0x000fe200000e0000 */
[--C-:B------:R-:W-:Y:S01]  /*6410*/  HADD2.F32 R50, -RZ, R0.reuse.H0_H0 ;  /* 0x20000000ff327230 */ /* 0x100fe20000004100 */
[----:B------:R-:W-:Y:S01]  /*6420*/  ISETP.NE.AND P6, PT, R2, RZ, PT ;  /* 0x000000ff0200720c */ /* 0x000fe20003fc5270 */
[----:B------:R-:W-:Y:S01]  /*6430*/  HADD2.F32 R51, -RZ, R0.H1_H1 ;  /* 0x30000000ff337230 */ /* 0x000fe20000004100 */
[-C--:B------:R-:W-:Y:S01]  /*6440*/  F2FP.F16.E4M3.UNPACK_B R0, R85.reuse.H1 ;  /* 0x00000055ff00723e */ /* 0x080fe200030006ff */
[----:B------:R-:W-:Y:S01]  /*6450*/  BSSY.RECONVERGENT B0, `(.L_x_101) ;  /* 0x000009b000007945 */ /* 0x000fe20003800200 */
[----:B------:R-:W-:Y:S02]  /*6460*/  F2FP.F16.E4M3.UNPACK_B R2, R85 ;  /* 0x00000055ff02723e */ /* 0x000fe400020006ff */
[----:B---3--:R-:W-:Y:S01]  /*6470*/  F2FP.F16.E4M3.UNPACK_B R3, R84.H1 ;  /* 0x00000054ff03723e */ /* 0x008fe200030006ff */
[--C-:B------:R-:W-:Y:S01]  /*6480*/  HADD2.F32 R56, -RZ, R0.reuse.H0_H0 ;  /* 0x20000000ff387230 */ /* 0x100fe20000004100 */
[----:B------:R-:W-:Y:S01]  /*6490*/  ISETP.NE.AND P0, PT, R112, RZ, PT ;  /* 0x000000ff7000720c */ /* 0x000fe20003f05270 */
[----:B------:R-:W-:Y:S01]  /*64a0*/  HADD2.F32 R57, -RZ, R0.H1_H1 ;  /* 0x30000000ff397230 */ /* 0x000fe20000004100 */
[----:B------:R-:W-:Y:S01]  /*64b0*/  F2FP.F16.E4M3.UNPACK_B R0, R86 ;  /* 0x00000056ff00723e */ /* 0x000fe200020006ff */
[----:B-1----:R-:W-:Y:S01]  /*64c0*/  LDTM.16dp32bit_t0_t15.x32 R4, tmem[UR4] ;  /* 0x00000004000479ee */ /* 0x002fe20008a80000 */
[----:B------:R-:W2:Y:S01]  /*64d0*/  LDTM.16dp32bit_t16_t31.x32 R4, tmem[UR4+0x20] ;  /* 0x00002004000479ee */ /* 0x000ea20008aa0000 */
[--C-:B------:R-:W-:Y:S02]  /*64e0*/  HADD2.F32 R54, -RZ, R2.reuse.H0_H0 ;  /* 0x20000002ff367230 */ /* 0x100fe40000004100 */
[----:B------:R-:W-:Y:S01]  /*64f0*/  HADD2.F32 R55, -RZ, R2.H1_H1 ;  /* 0x30000002ff377230 */ /* 0x000fe20000004100 */
[-C--:B------:R-:W-:Y:S01]  /*6500*/  F2FP.F16.E4M3.UNPACK_B R2, R87.reuse ;  /* 0x00000057ff02723e */ /* 0x080fe200020006ff */
[--C-:B------:R-:W-:Y:S02]  /*6510*/  HADD2.F32 R58, -RZ, R0.reuse.H0_H0 ;  /* 0x20000000ff3a7230 */ /* 0x100fe40000004100 */
[----:B------:R-:W-:Y:S01]  /*6520*/  HADD2.F32 R59, -RZ, R0.H1_H1 ;  /* 0x30000000ff3b7230 */ /* 0x000fe20000004100 */
[----:B------:R-:W-:Y:S01]  /*6530*/  F2FP.F16.E4M3.UNPACK_B R0, R87.H1 ;  /* 0x00000057ff00723e */ /* 0x000fe200030006ff */
[--C-:B------:R-:W-:Y:S02]  /*6540*/  HADD2.F32 R62, -RZ, R2.reuse.H0_H0 ;  /* 0x20000002ff3e7230 */ /* 0x100fe40000004100 */
[----:B------:R-:W-:Y:S01]  /*6550*/  HADD2.F32 R63, -RZ, R2.H1_H1 ;  /* 0x30000002ff3f7230 */ /* 0x000fe20000004100 */
[----:B------:R-:W-:Y:S01]  /*6560*/  F2FP.F16.E4M3.UNPACK_B R2, R88 ;  /* 0x00000058ff02723e */ /* 0x000fe200020006ff */
[--C-:B------:R-:W-:Y:S02]  /*6570*/  HADD2.F32 R64, -RZ, R0.reuse.H0_H0 ;  /* 0x20000000ff407230 */ /* 0x100fe40000004100 */
[----:B------:R-:W-:Y:S01]  /*6580*/  HADD2.F32 R65, -RZ, R0.H1_H1 ;  /* 0x30000000ff417230 */ /* 0x000fe20000004100 */
[----:B------:R-:W-:Y:S01]  /*6590*/  F2FP.F16.E4M3.UNPACK_B R0, R89 ;  /* 0x00000059ff00723e */ /* 0x000fe200020006ff */
[--C-:B------:R-:W-:Y:S02]  /*65a0*/  HADD2.F32 R52, -RZ, R3.reuse.H0_H0 ;  /* 0x20000003ff347230 */ /* 0x100fe40000004100 */
[----:B------:R-:W-:Y:S01]  /*65b0*/  HADD2.F32 R53, -RZ, R3.H1_H1 ;  /* 0x30000003ff357230 */ /* 0x000fe20000004100 */
[----:B------:R-:W-:Y:S01]  /*65c0*/  F2FP.F16.E4M3.UNPACK_B R3, R86.H1 ;  /* 0x00000056ff03723e */ /* 0x000fe200030006ff */
[--C-:B------:R-:W-:Y:S02]  /*65d0*/  HADD2.F32 R70, -RZ, R0.reuse.H0_H0 ;  /* 0x20000000ff467230 */ /* 0x100fe40000004100 */
[----:B------:R-:W-:Y:S01]  /*65e0*/  HADD2.F32 R71, -RZ, R0.H1_H1 ;  /* 0x30000000ff477230 */ /* 0x000fe20000004100 */
[----:B------:R-:W-:Y:S01]  /*65f0*/  F2FP.F16.E4M3.UNPACK_B R0, R90 ;  /* 0x0000005aff00723e */ /* 0x000fe200020006ff */
[--C-:B------:R-:W-:Y:S02]  /*6600*/  HADD2.F32 R66, -RZ, R2.reuse.H0_H0 ;  /* 0x20000002ff427230 */ /* 0x100fe40000004100 */
[C---:B--2---:R-:W-:Y:S01]  /*6610*/  FMUL R7, R47.reuse, R7 ;  /* 0x000000072f077220 */ /* 0x044fe20000400000 */
[----:B------:R-:W-:Y:S01]  /*6620*/  HADD2.F32 R67, -RZ, R2.H1_H1 ;  /* 0x30000002ff437230 */ /* 0x000fe20000004100 */
[----:B------:R-:W-:Y:S01]  /*6630*/  F2FP.F16.E4M3.UNPACK_B R2, R89.H1 ;  /* 0x00000059ff02723e */ /* 0x000fe200030006ff */
[--C-:B------:R-:W-:Y:S02]  /*6640*/  HADD2.F32 R60, -RZ, R3.reuse.H0_H0 ;  /* 0x20000003ff3c7230 */ /* 0x100fe40000004100 */
[C---:B------:R-:W-:Y:S01]  /*6650*/  FMUL R11, R47.reuse, R11 ;  /* 0x0000000b2f0b7220 */ /* 0x040fe20000400000 */
        /* <DEDUP_REMOVED lines=9> */
[----:B------:R-:W-:Y:S01]  /*66f0*/  F2FP.F16.E4M3.UNPACK_B R2, R91 ;  /* 0x0000005bff02723e */ /* 0x000fe200020006ff */
[--C-:B------:R-:W-:Y:S02]  /*6700*/  HADD2.F32 R68, -RZ, R3.reuse.H0_H0 ;  /* 0x20000003ff447230 */ /* 0x100fe40000004100 */
[C---:B------:R-:W-:Y:S01]  /*6710*/  FMUL R23, R47.reuse, R23 ;  /* 0x000000172f177220 */ /* 0x040fe20000400000 */
[----:B------:R-:W-:Y:S01]  /*6720*/  HADD2.F32 R69, -RZ, R3.H1_H1 ;  /* 0x30000003ff457230 */ /* 0x000fe20000004100 */
[----:B------:R-:W-:Y:S01]  /*6730*/  F2FP.F16.E4M3.UNPACK_B R3, R90.H1 ;  /* 0x0000005aff03723e */ /* 0x000fe200030006ff */
[--C-:B------:R-:W-:Y:S02]  /*6740*/  HADD2.F32 R80, -RZ, R0.reuse.H0_H0 ;  /* 0x20000000ff507230 */ /* 0x100fe40000004100 */
[C---:B------:R-:W-:Y:S01]  /*6750*/  FMUL R27, R47.reuse, R27 ;  /* 0x0000001b2f1b7220 */ /* 0x040fe20000400000 */
[----:B------:R-:W-:Y:S02]  /*6760*/  HADD2.F32 R81, -RZ, R0.H1_H1 ;  /* 0x30000000ff517230 */ /* 0x000fe40000004100 */
[C---:B------:R-:W-:Y:S01]  /*6770*/  FMUL R0, R47.reuse, R4 ;  /* 0x000000042f007220 */ /* 0x040fe20000400000 */
[--C-:B------:R-:W-:Y:S02]  /*6780*/  HADD2.F32 R78, -RZ, R2.reuse.H0_H0 ;  /* 0x20000002ff4e7230 */ /* 0x100fe40000004100 */
[----:B------:R-:W-:Y:S01]  /*6790*/  FMUL R4, R47, R8 ;  /* 0x000000082f047220 */ /* 0x000fe20000400000 */
[----:B------:R-:W-:Y:S02]  /*67a0*/  HADD2.F32 R79, -RZ, R2.H1_H1 ;  /* 0x30000002ff4f7230 */ /* 0x000fe40000004100 */
[----:B------:R-:W-:Y:S01]  /*67b0*/  FFMA R0, R49, R50, R0 ;  /* 0x0000003231007223 */ /* 0x000fe20000000000 */
[--C-:B------:R-:W-:Y:S02]  /*67c0*/  HADD2.F32 R77, -RZ, R3.reuse.H1_H1 ;  /* 0x30000003ff4d7230 */ /* 0x100fe40000004100 */
[C---:B------:R-:W-:Y:S01]  /*67d0*/  FMUL R2, R47.reuse, R5 ;  /* 0x000000052f027220 */ /* 0x040fe20000400000 */
[----:B------:R-:W-:Y:S02]  /*67e0*/  HADD2.F32 R76, -RZ, R3.H0_H0 ;  /* 0x20000003ff4c7230 */ /* 0x000fe40000004100 */
[C---:B------:R-:W-:Y:S01]  /*67f0*/  FMUL R3, R47.reuse, R6 ;  /* 0x000000062f037220 */ /* 0x040fe20000400000 */
[----:B------:R-:W-:Y:S01]  /*6800*/  FMUL R5, R47, R9 ;  /* 0x000000092f057220 */ /* 0x000fe20000400000 */
[----:B------:R-:W-:Y:S01]  /*6810*/  FFMA R2, R49, R51, R2 ;  /* 0x0000003331027223 */ /* 0x000fe20000000002 */
[----:B------:R-:W-:Y:S01]  /*6820*/  FMUL R8, R47, R12 ;  /* 0x0000000c2f087220 */ /* 0x000fe20000400000 */
[C---:B------:R-:W-:Y:S01]  /*6830*/  FFMA R3, R49.reuse, R52, R3 ;  /* 0x0000003431037223 */ /* 0x040fe20000000003 */
[C---:B------:R-:W-:Y:S01]  /*6840*/  FFMA R7, R49.reuse, R53, R7 ;  /* 0x0000003531077223 */ /* 0x040fe20000000007 */
[C---:B------:R-:W-:Y:S01]  /*6850*/  FFMA R4, R49.reuse, R54, R4 ;  /* 0x0000003631047223 */ /* 0x040fe20000000004 */
[----:B------:R-:W-:Y:S01]  /*6860*/  FFMA R5, R49, R55, R5 ;  /* 0x0000003731057223 */ /* 0x000fe20000000005 */
[C---:B------:R-:W-:Y:S01]  /*6870*/  FMUL R9, R47.reuse, R13 ;  /* 0x0000000d2f097220 */ /* 0x040fe20000400000 */
[----:B------:R-:W-:Y:S01]  /*6880*/  FMUL R12, R47, R16 ;  /* 0x000000102f0c7220 */ /* 0x000fe20000400000 */
[----:B------:R-:W-:Y:S01]  /*6890*/  F2FP.SATFINITE.E4M3.F32.PACK_AB_MERGE_C R3, R7, R3, RZ ;  /* 0x000000030703723e */ /* 0x000fe200048070ff */
[C---:B------:R-:W-:Y:S01]  /*68a0*/  FMUL R13, R47.reuse, R17 ;  /* 0x000000112f0d7220 */ /* 0x040fe20000400000 */
[C---:B------:R-:W-:Y:S01]  /*68b0*/  FMUL R16, R47.reuse, R20 ;  /* 0x000000142f107220 */ /* 0x040fe20000400000 */
[C---:B------:R-:W-:Y:S01]  /*68c0*/  FMUL R17, R47.reuse, R21 ;  /* 0x000000152f117220 */ /* 0x040fe20000400000 */
[----:B------:R-:W-:Y:S01]  /*68d0*/  F2FP.SATFINITE.E4M3.F32.PACK_AB_MERGE_C R52, R2, R0, R3 ;  /* 0x000000000234723e */ /* 0x000fe20004807003 */
[C---:B------:R-:W-:Y:S01]  /*68e0*/  FMUL R20, R47.reuse, R24 ;  /* 0x000000182f147220 */ /* 0x040fe20000400000 */
[----:B------:R-:W-:Y:S01]  /*68f0*/  SHF.L.U32 R0, R114, 0x4, RZ ;  /* 0x0000000472007819 */ /* 0x000fe200000006ff */
[C---:B------:R-:W-:Y:S01]  /*6900*/  FMUL R21, R47.reuse, R25 ;  /* 0x000000192f157220 */ /* 0x040fe20000400000 */
[C---:B------:R-:W-:Y:S01]  /*6910*/  FMUL R24, R47.reuse, R28 ;  /* 0x0000001c2f187220 */ /* 0x040fe20000400000 */
[C---:B------:R-:W-:Y:S01]  /*6920*/  FMUL R25, R47.reuse, R29 ;  /* 0x0000001d2f197220 */ /* 0x040fe20000400000 */
[C---:B------:R-:W-:Y:S01]  /*6930*/  FMUL R28, R47.reuse, R32 ;  /* 0x000000202f1c7220 */ /* 0x040fe20000400000 */
[----:B------:R-:W-:Y:S01]  /*6940*/  FMUL R29, R47, R33 ;  /* 0x000000212f1d7220 */ /* 0x000fe20000400000 */
[----:B------:R-:W-:Y:S01]  /*6950*/  LEA R2, R107, UR51, 0x3 ;  /* 0x000000336b027c11 */ /* 0x000fe2000f8e18ff */
[C---:B------:R-:W-:Y:S01]  /*6960*/  FMUL R6, R47.reuse, R10 ;  /* 0x0000000a2f067220 */ /* 0x040fe20000400000 */
[C---:B------:R-:W-:Y:S01]  /*6970*/  FMUL R10, R47.reuse, R14 ;  /* 0x0000000e2f0a7220 */ /* 0x040fe20000400000 */
[----:B------:R-:W-:Y:S01]  /*6980*/  @P6 SHF.L.U32 R3, R106, 0x1f, RZ ;  /* 0x0000001f6a036819 */ /* 0x000fe200000006ff */
[----:B------:R-:W-:Y:S01]  /*6990*/  FMUL R14, R47, R18 ;  /* 0x000000122f0e7220 */ /* 0x000fe20000400000 */
[C---:B------:R-:W-:Y:S01]  /*69a0*/  FFMA R6, R49.reuse, R56, R6 ;  /* 0x0000003831067223 */ /* 0x040fe20000000006 */
[C---:B------:R-:W-:Y:S01]  /*69b0*/  FFMA R11, R49.reuse, R57, R11 ;  /* 0x00000039310b7223 */ /* 0x040fe2000000000b */
[C---:B------:R-:W-:Y:S01]  /*69c0*/  FFMA R8, R49.reuse, R58, R8 ;  /* 0x0000003a31087223 */ /* 0x040fe20000000008 */
[C---:B------:R-:W-:Y:S01]  /*69d0*/  FFMA R9, R49.reuse, R59, R9 ;  /* 0x0000003b31097223 */ /* 0x040fe20000000009 */
[C---:B------:R-:W-:Y:S01]  /*69e0*/  FFMA R10, R49.reuse, R60, R10 ;  /* 0x0000003c310a7223 */ /* 0x040fe2000000000a */
[----:B------:R-:W-:Y:S01]  /*69f0*/  FFMA R15, R49, R61, R15 ;  /* 0x0000003d310f7223 */ /* 0x000fe2000000000f */
[----:B------:R-:W-:Y:S01]  /*6a00*/  F2FP.SATFINITE.E4M3.F32.PACK_AB_MERGE_C R6, R11, R6, RZ ;  /* 0x000000060b06723e */ /* 0x000fe200048070ff */
[C---:B------:R-:W-:Y:S01]  /*6a10*/  FFMA R12, R49.reuse, R62, R12 ;  /* 0x0000003e310c7223 */ /* 0x040fe2000000000c */
[C---:B------:R-:W-:Y:S01]  /*6a20*/  FFMA R13, R49.reuse, R63, R13 ;  /* 0x0000003f310d7223 */ /* 0x040fe2000000000d */
[----:B------:R-:W-:Y:S01]  /*6a30*/  FFMA R14, R49, R64, R14 ;  /* 0x00000040310e7223 */ /* 0x000fe2000000000e */
[----:B------:R-:W-:Y:S01]  /*6a40*/  F2FP.SATFINITE.E4M3.F32.PACK_AB_MERGE_C R10, R15, R10, RZ ;  /* 0x0000000a0f0a723e */ /* 0x000fe200048070ff */
[----:B------:R-:W-:Y:S01]  /*6a50*/  FMUL R18, R47, R22 ;  /* 0x000000162f127220 */ /* 0x000fe20000400000 */
[C---:B------:R-:W-:Y:S01]  /*6a60*/  FFMA R19, R49.reuse, R65, R19 ;  /* 0x0000004131137223 */ /* 0x040fe20000000013 */
[C---:B------:R-:W-:Y:S01]  /*6a70*/  FFMA R16, R49.reuse, R66, R16 ;  /* 0x0000004231107223 */ /* 0x040fe20000000010 */
[C---:B------:R-:W-:Y:S01]  /*6a80*/  FFMA R17, R49.reuse, R67, R17 ;  /* 0x0000004331117223 */ /* 0x040fe20000000011 */
[----:B------:R-:W-:Y:S01]  /*6a90*/  FFMA R18, R49, R68, R18 ;  /* 0x0000004431127223 */ /* 0x000fe20000000012 */
[----:B------:R-:W-:Y:S01]  /*6aa0*/  FMUL R22, R47, R26 ;  /* 0x0000001a2f167220 */ /* 0x000fe20000400000 */
[C---:B------:R-:W-:Y:S01]  /*6ab0*/  FFMA R23, R49.reuse, R69, R23 ;  /* 0x0000004531177223 */ /* 0x040fe20000000017 */
[C---:B------:R-:W-:Y:S01]  /*6ac0*/  FFMA R20, R49.reuse, R70, R20 ;  /* 0x0000004631147223 */ /* 0x040fe20000000014 */
[C---:B------:R-:W-:Y:S01]  /*6ad0*/  FFMA R21, R49.reuse, R71, R21 ;  /* 0x0000004731157223 */ /* 0x040fe20000000015 */
[----:B------:R-:W-:Y:S01]  /*6ae0*/  FFMA R22, R49, R72, R22 ;  /* 0x0000004831167223 */ /* 0x000fe20000000016 */
[----:B------:R-:W-:Y:S01]  /*6af0*/  FMUL R26, R47, R30 ;  /* 0x0000001e2f1a7220 */ /* 0x000fe20000400000 */
[----:B------:R-:W-:Y:S01]  /*6b00*/  FFMA R27, R49, R73, R27 ;  /* 0x00000049311b7223 */ /* 0x000fe2000000001b */
[----:B------:R-:W-:Y:S01]  /*6b10*/  FMUL R31, R47, R31 ;  /* 0x0000001f2f1f7220 */ /* 0x000fe20000400000 */
[C---:B------:R-:W-:Y:S01]  /*6b20*/  FFMA R24, R49.reuse, R74, R24 ;  /* 0x0000004a31187223 */ /* 0x040fe20000000018 */
[C---:B------:R-:W-:Y:S01]  /*6b30*/  FFMA R25, R49.reuse, R75, R25 ;  /* 0x0000004b31197223 */ /* 0x040fe20000000019 */
[----:B------:R-:W-:Y:S01]  /*6b40*/  FFMA R26, R49, R76, R26 ;  /* 0x0000004c311a7223 */ /* 0x000fe2000000001a */
[----:B------:R-:W-:Y:S01]  /*6b50*/  FMUL R30, R47, R34 ;  /* 0x000000222f1e7220 */ /* 0x000fe20000400000 */
[----:B------:R-:W-:Y:S01]  /*6b60*/  FFMA R31, R49, R77, R31 ;  /* 0x0000004d311f7223 */ /* 0x000fe2000000001f */
[----:B------:R-:W-:Y:S01]  /*6b70*/  FMUL R35, R47, R35 ;  /* 0x000000232f237220 */ /* 0x000fe20000400000 */
[----:B------:R-:W-:Y:S01]  /*6b80*/  F2FP.SATFINITE.E4M3.F32.PACK_AB_MERGE_C R14, R19, R14, RZ ;  /* 0x0000000e130e723e */ /* 0x000fe200048070ff */
[C---:B------:R-:W-:Y:S01]  /*6b90*/  FFMA R28, R49.reuse, R78, R28 ;  /* 0x0000004e311c7223 */ /* 0x040fe2000000001c */
[C---:B------:R-:W-:Y:S01]  /*6ba0*/  FFMA R29, R49.reuse, R79, R29 ;  /* 0x0000004f311d7223 */ /* 0x040fe2000000001d */
[----:B------:R-:W-:Y:S01]  /*6bb0*/  FFMA R30, R49, R80, R30 ;  /* 0x00000050311e7223 */ /* 0x000fe2000000001e */
[----:B------:R-:W-:Y:S01]  /*6bc0*/  F2FP.SATFINITE.E4M3.F32.PACK_AB_MERGE_C R18, R23, R18, RZ ;  /* 0x000000121712723e */ /* 0x000fe200048070ff */
[----:B------:R-:W-:Y:S01]  /*6bd0*/  FFMA R35, R49, R81, R35 ;  /* 0x0000005131237223 */ /* 0x000fe20000000023 */
[----:B------:R-:W-:Y:S02]  /*6be0*/  F2FP.SATFINITE.E4M3.F32.PACK_AB_MERGE_C R53, R5, R4, R6 ;  /* 0x000000040535723e */ /* 0x000fe40004807006 */
[----:B------:R-:W-:Y:S02]  /*6bf0*/  F2FP.SATFINITE.E4M3.F32.PACK_AB_MERGE_C R54, R9, R8, R10 ;  /* 0x000000080936723e */ /* 0x000fe4000480700a */
[----:B------:R-:W-:Y:S02]  /*6c00*/  F2FP.SATFINITE.E4M3.F32.PACK_AB_MERGE_C R55, R13, R12, R14 ;  /* 0x0000000c0d37723e */ /* 0x000fe4000480700e */
[----:B------:R-:W-:Y:S02]  /*6c10*/  F2FP.SATFINITE.E4M3.F32.PACK_AB_MERGE_C R16, R17, R16, R18 ;  /* 0x000000101110723e */ /* 0x000fe40004807012 */
[----:B------:R-:W-:Y:S01]  /*6c20*/  F2FP.SATFINITE.E4M3.F32.PACK_AB_MERGE_C R17, R27, R22, RZ ;  /* 0x000000161b11723e */ /* 0x000fe200048070ff */
[----:B------:R1:W-:Y:S01]  /*6c30*/  STS.128 [R110+UR51+0x2200], R52 ;  /* 0x002200346e007988 */ /* 0x0003e20008000c33 */
[----:B------:R-:W-:Y:S02]  /*6c40*/  F2FP.SATFINITE.E4M3.F32.PACK_AB_MERGE_C R18, R31, R26, RZ ;  /* 0x0000001a1f12723e */ /* 0x000fe400048070ff */
[----:B------:R-:W-:Y:S02]  /*6c50*/  F2FP.SATFINITE.E4M3.F32.PACK_AB_MERGE_C R19, R35, R30, RZ ;  /* 0x0000001e2313723e */ /* 0x000fe400048070ff */
[----:B------:R-:W-:Y:S02]  /*6c60*/  IADD3 R77, PT, PT, R110, UR51, RZ ;  /* 0x000000336e4d7c10 */ /* 0x000fe4000fffe0ff */
[----:B------:R-:W-:Y:S02]  /*6c70*/  F2FP.SATFINITE.E4M3.F32.PACK_AB_MERGE_C R17, R21, R20, R17 ;  /* 0x000000141511723e */ /* 0x000fe40004807011 */
[----:B------:R-:W-:Y:S02]  /*6c80*/  F2FP.SATFINITE.E4M3.F32.PACK_AB_MERGE_C R18, R25, R24, R18 ;  /* 0x000000181912723e */ /* 0x000fe40004807012 */
[----:B------:R-:W-:Y:S02]  /*6c90*/  F2FP.SATFINITE.E4M3.F32.PACK_AB_MERGE_C R19, R29, R28, R19 ;  /* 0x0000001c1d13723e */ /* 0x000fe40004807013 */
[----:B------:R-:W-:Y:S05]  /*6ca0*/  IADD3 R77, PT, PT, R77, R0, RZ ;  /* 0x000000004d4d7210 */ /* 0x000fea0007ffe0ff */
[----:B------:R1:W-:Y:S01]  /*6cb0*/  STS.128 [R77+0x2210], R16 ;  /* 0x002210104d007388 */ /* 0x0003e20000000c00 */
[----:B------:R-:W-:Y:S01]  /*6cc0*/  @!PT LDS RZ, [RZ] ;  /* 0x00000000fffff984 */ /* 0x000fe20000000800 */
[----:B------:R-:W-:Y:S01]  /*6cd0*/  @!PT LDS RZ, [RZ] ;  /* 0x00000000fffff984 */ /* 0x000fe20000000800 */
[----:B------:R-:W-:Y:S01]  /*6ce0*/  @!PT LDS RZ, [RZ] ;  /* 0x00000000fffff984 */ /* 0x000fe20000000800 */
[----:B------:R-:W-:Y:S01]  /*6cf0*/  @!PT LDS RZ, [RZ] ;  /* 0x00000000fffff984 */ /* 0x000fe20000000800 */
[----:B------:R2:W-:Y:S07]  /*6d00*/  MEMBAR.ALL.CTA ;  /* 0x0000000000007992 */ /* 0x0005ee0000008000 */
[----:B--2---:R-:W2:Y:S02]  /*6d10*/  FENCE.VIEW.ASYNC.S ;  /* 0x00000000000073c6 */ /* 0x004ea40000000000 */
[----:B--2---:R-:W-:Y:S06]  /*6d20*/  BAR.SYNC.DEFER_BLOCKING 0x1, 0x80 ;  /* 0x0042000000007b1d */ /* 0x004fec0000010000 */
[----:B------:R-:W-:Y:S05]  /*6d30*/  @P0 BRA `(.L_x_102) ;  /* 0x0000000000300947 */ /* 0x000fea0003800000 */
[----:B------:R-:W-:Y:S01]  /*6d40*/  UIADD3 UR6, UPT, UPT, UR51, 0x2200, URZ ;  /* 0x0000220033067890 */ /* 0x000fe2000fffe0ff */
[----:B------:R-:W-:Y:S01]  /*6d50*/  R2UR UR42, R119 ;  /* 0x00000000772a72ca */ /* 0x000fe200000e0000 */
[----:B------:R-:W-:Y:S01]  /*6d60*/  UIADD3 UR4, UP0, UPT, UR54, 0x680, URZ ;  /* 0x0000068036047890 */ /* 0x000fe2000ff1e0ff */
[----:B------:R-:W-:Y:S02]  /*6d70*/  R2UR UR43, R117 ;  /* 0x00000000752b72ca */ /* 0x000fe400000e0000 */
[----:B------:R-:W-:Y:S01]  /*6d80*/  R2UR UR44, R118 ;  /* 0x00000000762c72ca */ /* 0x000fe200000e0000 */
[----:B------:R-:W-:Y:S01]  /*6d90*/  IMAD.U32 R115, RZ, RZ, UR6 ;  /* 0x00000006ff737e24 */ /* 0x000fe2000f8e00ff */
[----:B------:R-:W-:Y:S04]  /*6da0*/  UIADD3.X UR5, UPT, UPT, URZ, UR55, URZ, UP0, !UPT ;  /* 0x00000037ff057290 */ /* 0x000fe800087fe4ff */
[----:B------:R-:W-:Y:S11]  /*6db0*/  R2UR UR40, R115 ;  /* 0x00000000732872ca */ /* 0x000ff600000e0000 */
[----:B------:R-:W-:Y:S02]  /*6dc0*/  @!UPT UIADD3 URZ, UPT, UPT, URZ, URZ, URZ ;  /* 0x000000fffffff290 */ /* 0x000fe4000fffe0ff */
[----:B------:R2:W-:Y:S01]  /*6dd0*/  UTMASTG.4D.IM2COL [UR40], [UR4] ;  /* 0x00000028040073b5 */ /* 0x0005e20008058000 */
[----:B------:R0:W-:Y:S01]  /*6de0*/  UTMACMDFLUSH ;  /* 0x00000000000079b7 */ /* 0x0001e20000000000 */
[----:B--2---:R-:W-:Y:S04]  /*6df0*/  DEPBAR.LE SB0, 0x1 ;  /* 0x000080400000791a */ /* 0x004fe80000000000 */
.L_x_102:
[----:B------:R-:W-:Y:S05]  /*6e00*/  BSYNC.RECONVERGENT B0 ;  /* 0x0000000000007941 */ /* 0x000fea0003800200 */
.L_x_101:
[----:B------:R-:W-:Y:S06]  /*6e10*/  BAR.SYNC.DEFER_BLOCKING 0x1, 0x80 ;  /* 0x0042000000007b1d */ /* 0x000fec0000010000 */
[----:B------:R-:W2:Y:S01]  /*6e20*/  @P6 SYNCS.PHASECHK.TRANS64.TRYWAIT P0, [R2+URZ+0x110], R3 ;  /* 0x00011003020065a7 */ /* 0x000ea200080011ff */
[----:B------:R-:W-:Y:S01]  /*6e30*/  BSSY B1, `(.L_x_103) ;  /* 0x0000020000017945 */ /* 0x000fe20003800000 */
[----:B--2---:R-:W-:Y:S03]  /*6e40*/  @P6 SEL R121, RZ, 0x1, !P0 ;  /* 0x00000001ff796807 */ /* 0x004fe60004000000 */
[----:B------:R-:W-:Y:S05]  /*6e50*/  @!P6 BRA `(.L_x_104) ;  /* 0x000000000074e947 */ /* 0x000fea0003800000 */
[----:B------:R-:W-:Y:S01]  /*6e60*/  ISETP.NE.AND P1, PT, R122, RZ, PT ;  /* 0x000000ff7a00720c */ /* 0x000fe20003f25270 */
[----:B------:R-:W2:Y:S01]  /*6e70*/  S2R R3, SR_CgaCtaId ;  /* 0x0000000000037919 */ /* 0x000ea20000008800 */
[----:B------:R-:W-:Y:S01]  /*6e80*/  ISETP.NE.AND P0, PT, R121, RZ, PT ;  /* 0x000000ff7900720c */ /* 0x000fe20003f05270 */
[----:B------:R-:W-:Y:S10]  /*6e90*/  BSSY B0, `(.L_x_105) ;  /* 0x0000008000007945 */ /* 0x000ff40003800000 */
[----:B------:R-:W-:Y:S05]  /*6ea0*/  @P1 IMAD R4, R107, 0x1000, R110 ;  /* 0x000010006b041824 */ /* 0x000fea00078e026e */
[----:B------:R-:W-:Y:S05]  /*6eb0*/  @P1 IADD3 R5, PT, PT, R4, UR51, RZ ;  /* 0x0000003304051c10 */ /* 0x000fea000fffe0ff */
[----:B------:R-:W-:Y:S01]  /*6ec0*/  @P1 IMAD.IADD R5, R5, 0x1, R0 ;  /* 0x0000000105051824 */ /* 0x000fe200078e0200 */
[----:B------:R-:W-:Y:S06]  /*6ed0*/  @P0 BRA `(.L_x_106) ;  /* 0x00000000000c0947 */ /* 0x000fec0003800000 */
[----:B------:R-:W-:Y:S04]  /*6ee0*/  SHF.L.U32 R0, R106, 0x1f, RZ ;  /* 0x0000001f6a007819 */ /* 0x000fe800000006ff */
[----:B------:R-:W3:Y:S02]  /*6ef0*/  SYNCS.PHASECHK.TRANS64.TRYWAIT P0, [R2+URZ+0x110], R0 ;  /* 0x00011000020075a7 */ /* 0x000ee400080011ff */
[----:B---3--:R-:W-:Y:S05]  /*6f00*/  @!P0 BRA `(.L_x_107) ;  /* 0x00000018007c8947 */ /* 0x008fea0003800000 */
.L_x_106:
[----:B------:R-:W-:Y:S05]  /*6f10*/  BSYNC B0 ;  /* 0x0000000000007941 */ /* 0x000fea0003800000 */
.L_x_105:
[----:B------:R-:W-:Y:S01]  /*6f20*/  ISETP.NE.AND P0, PT, R122, RZ, PT ;  /* 0x000000ff7a00720c */ /* 0x000fe20003f05270 */
[----:B---3--:R-:W-:Y:S02]  /*6f30*/  VIADD R2, R2, 0x120 ;  /* 0x0000012002027836 */ /* 0x008fe40000000000 */
[----:B------:R-:W-:Y:S03]  /*6f40*/  VIADD R107, R107, 0x1 ;  /* 0x000000016b6b7836 */ /* 0x000fe60000000000 */
[----:B--2---:R-:W-:Y:S07]  /*6f50*/  PRMT R2, R3, 0x654, R2 ;  /* 0x0000065403027816 */ /* 0x004fee0000000002 */
[----:B------:R2:W3:Y:S04]  /*6f60*/  @P0 LDS.128 R84, [R4+UR51+0x200] ;  /* 0x0002003304540984 */ /* 0x0004e80008000c00 */
[----:B------:R2:W4:Y:S01]  /*6f70*/  @P0 LDS.128 R88, [R5+0x210] ;  /* 0x0002100005580984 */ /* 0x0005220000000c00 */
[C---:B------:R-:W-:Y:S01]  /*6f80*/  ISETP.NE.AND P0, PT, R107.reuse, 0x2, PT ;  /* 0x000000026b00780c */ /* 0x040fe20003f05270 */
[----:B------:R-:W-:Y:S01]  /*6f90*/  @!PT LDS RZ, [RZ] ;  /* 0x00000000fffff984 */ /* 0x000fe20000000800 */
[----:B------:R-:W-:Y:S01]  /*6fa0*/  @!PT LDS RZ, [RZ] ;  /* 0x00000000fffff984 */ /* 0x000fe20000000800 */
[----:B------:R-:W-:Y:S01]  /*6fb0*/  @!PT LDS RZ, [RZ] ;  /* 0x00000000fffff984 */ /* 0x000fe20000000800 */
[----:B------:R-:W-:Y:S01]  /*6fc0*/  @!PT LDS RZ, [RZ] ;  /* 0x00000000fffff984 */ /* 0x000fe20000000800 */
[----:B------:R5:W-:Y:S06]  /*6fd0*/  MEMBAR.ALL.CTA ;  /* 0x0000000000007992 */ /* 0x000bec0000008000 */
[----:B-----5:R-:W5:Y:S01]  /*6fe0*/  FENCE.VIEW.ASYNC.S ;  /* 0x00000000000073c6 */ /* 0x020f620000000000 */
[----:B------:R-:W-:Y:S02]  /*6ff0*/  SEL R0, RZ, 0x1, P0 ;  /* 0x00000001ff007807 */ /* 0x000fe40000000000 */
[----:B------:R-:W-:Y:S02]  /*7000*/  SEL R107, R107, RZ, P0 ;  /* 0x000000ff6b6b7207 */ /* 0x000fe40000000000 */
[----:B------:R-:W-:Y:S01]  /*7010*/  LOP3.LUT R106, R106, R0, RZ, 0x3c, !PT ;  /* 0x000000006a6a7212 */ /* 0x000fe200078e3cff */
[----:B-----5:R2:W-:Y:S06]  /*7020*/  SYNCS.ARRIVE.TRANS64.RED.A1T0 RZ, [R2+URZ], RZ ;  /* 0x000000ff02ff79a7 */ /* 0x0205ec00081004ff */
.L_x_104:
[----:B------:R-:W-:Y:S05]  /*7030*/  BSYNC B1 ;  /* 0x0000000000017941 */ /* 0x000fea0003800000 */
.L_x_103:
[----:B------:R-:W-:Y:S05]  /*7040*/  VIADD R0, R48, 0x40 ;  /* 0x0000004030007836 */ /* 0x000fea0000000000 */
[----:B------:R-:W-:Y:S04]  /*7050*/  SHF.R.U32.HI R0, RZ, 0x15, R0 ;  /* 0x00000015ff007819 */ /* 0x000fe80000011600 */
[----:B------:R-:W-:Y:S11]  /*7060*/  LOP3.LUT P0, RZ, R0, 0x3, R113, 0x48, !PT ;  /* 0x0000000300ff7812 */ /* 0x000ff60007804871 */
[----:B------:R-:W-:Y:S02]  /*7070*/  @!UPT UIADD3 URZ, UPT, UPT, URZ, URZ, URZ ;  /* 0x000000fffffff290 */ /* 0x000fe4000fffe0ff */
[----:B------:R-:W-:Y:S05]  /*7080*/  @!P0 BRA `(.L_x_108) ;  /* 0x0000000000408947 */ /* 0x000fea0003800000 */
[----:B------:R-:W5:Y:S01]  /*7090*/  LDCU.64 UR8, c[0x4][0x70] ;  /* 0x01000e00ff0877ac */ /* 0x000f620008000a00 */
[----:B------:R-:W-:Y:S01]  /*70a0*/  MOV R3, 0x0 ;  /* 0x0000000000037802 */ /* 0x000fe20000000f00 */
[----:B------:R-:W-:Y:S02]  /*70b0*/  HFMA2 R12, -RZ, RZ, 0, 5.9604644775390625e-08 ;  /* 0x00000001ff0c7431 */ /* 0x000fe400000001ff */
[----:B------:R-:W-:Y:S02]  /*70c0*/  IMAD.MOV.U32 R8, RZ, RZ, 0x192 ;  /* 0x00000192ff087424 */ /* 0x000fe400078e00ff */
[----:B------:R-:W-:Y:S01]  /*70d0*/  IMAD.MOV.U32 R13, RZ, RZ, RZ ;  /* 0x000000ffff0d7224 */ /* 0x000fe200078e00ff */
[----:B------:R-:W1:Y:S01]  /*70e0*/  LDCU.64 UR6, c[0x4][0x78] ;  /* 0x01000f00ff0677ac */ /* 0x000e620008000a00 */
[----:B--2---:R-:W2:Y:S01]  /*70f0*/  LDC.64 R2, c[0x4][R3] ;  /* 0x0100000003027b82 */ /* 0x004ea20000000a00 */
[----:B------:R-:W3:Y:S01]  /*7100*/  LDCU.64 UR4, c[0x4][0x10] ;  /* 0x01000200ff0477ac */ /* 0x000ee20008000a00 */
[----:B-----5:R-:W-:Y:S01]  /*7110*/  MOV R5, UR9 ;  /* 0x0000000900057c02 */ /* 0x020fe20008000f00 */
[----:B------:R-:W-:Y:S01]  /*7120*/  IMAD.U32 R4, RZ, RZ, UR8 ;  /* 0x00000008ff047e24 */ /* 0x000fe2000f8e00ff */
[----:B-1----:R-:W-:Y:S01]  /*7130*/  MOV R7, UR7 ;  /* 0x0000000700077c02 */ /* 0x002fe20008000f00 */
[----:B------:R-:W-:Y:S01]  /*7140*/  IMAD.U32 R6, RZ, RZ, UR6 ;  /* 0x00000006ff067e24 */ /* 0x000fe2000f8e00ff */
[----:B---3--:R-:W-:Y:S01]  /*7150*/  MOV R11, UR5 ;  /* 0x00000005000b7c02 */ /* 0x008fe20008000f00 */
[----:B------:R-:W-:Y:S02]  /*7160*/  IMAD.U32 R10, RZ, RZ, UR4 ;  /* 0x00000004ff0a7e24 */ /* 0x000fe4000f8e00ff */
[----:B------:R-:W-:Y:S07]  /*7170*/  LEPC R20, `(.L_x_108) ;  /* 0x000000001014794e */ /* 0x000fee0000000000 */
[----:B--2-4-:R-:W-:Y:S05]  /*7180*/  CALL.ABS.NOINC R2 ;  /* 0x0000000002007343 */ /* 0x014fea0003c00000 */
.L_x_108:
[----:B------:R-:W-:Y:S01]  /*7190*/  ISETP.NE.AND P0, PT, R112, RZ, PT ;  /* 0x000000ff7000720c */ /* 0x000fe20003f05270 */
[----:B------:R-:W-:Y:S05]  /*71a0*/  WARPSYNC.ALL ;  /* 0x0000000000007948 */ /* 0x000fea0003800000 */
[----:B------:R-:W-:Y:S01]  /*71b0*/  R2UR UR4, R48 ;  /* 0x00000000300472ca */ /* 0x000fe200000e0000 */
[----:B------:R-:W-:Y:S01]  /*71c0*/  BSSY.RECONVERGENT B0, `(.L_x_109) ;  /* 0x000009d000007945 */ /* 0x000fe20003800200 */
[-C--:B--23--:R-:W-:Y:S02]  /*71d0*/  F2FP.F16.E4M3.UNPACK_B R2, R84.reuse ;  /* 0x00000054ff02723e */ /* 0x08cfe400020006ff */
[----:B------:R-:W-:Y:S02]  /*71e0*/  F2FP.F16.E4M3.UNPACK_B R84, R84.H1 ;  /* 0x00000054ff54723e */ /* 0x000fe400030006ff */
[-C--:B------:R-:W-:Y:S01]  /*71f0*/  F2FP.F16.E4M3.UNPACK_B R51, R85.reuse ;  /* 0x00000055ff33723e */ /* 0x080fe200020006ff */
[--C-:B------:R-:W-:Y:S01]  /*7200*/  HADD2.F32 R0, -RZ, R2.reuse.H0_H0 ;  /* 0x20000002ff007230 */ /* 0x100fe20000004100 */
[----:B------:R-:W-:Y:S01]  /*7210*/  F2FP.F16.E4M3.UNPACK_B R85, R85.H1 ;  /* 0x00000055ff55723e */ /* 0x000fe200030006ff */
[----:B------:R-:W-:Y:S01]  /*7220*/  HADD2.F32 R2, -RZ, R2.H1_H1 ;  /* 0x30000002ff027230 */ /* 0x000fe20000004100 */
[-C--:B-1----:R-:W-:Y:S01]  /*7230*/  F2FP.F16.E4M3.UNPACK_B R55, R86.reuse ;  /* 0x00000056ff37723e */ /* 0x082fe200020006ff */
[--C-:B------:R-:W-:Y:S01]  /*7240*/  HADD2.F32 R3, -RZ, R84.reuse.H0_H0 ;  /* 0x20000054ff037230 */ /* 0x100fe20000004100 */
[----:B------:R-:W-:Y:S01]  /*7250*/  F2FP.F16.E4M3.UNPACK_B R86, R86.H1 ;  /* 0x00000056ff56723e */ /* 0x000fe200030006ff */
[----:B------:R-:W-:Y:S01]  /*7260*/  LDTM.16dp32bit_t0_t15.x32 R4, tmem[UR4+0x40] ;  /* 0x00004004000479ee */ /* 0x000fe20008a80000 */
[----:B------:R-:W1:Y:S01]  /*7270*/  LDTM.16dp32bit_t16_t31.x32 R4, tmem[UR4+0x60] ;  /* 0x00006004000479ee */ /* 0x000e620008aa0000 */
[----:B------:R-:W-:Y:S01]  /*7280*/  NOP ;  /* 0x0000000000007918 */ /* 0x000fe20000000000 */
[--C-:B------:R-:W-:Y:S01]  /*7290*/  HADD2.F32 R50, -RZ, R51.reuse.H0_H0 ;  /* 0x20000033ff327230 */ /* 0x100fe20000004100 */
[----:B------:R-:W-:Y:S01]  /*72a0*/  R2UR UR5, R120 ;  /* 0x00000000780572ca */ /* 0x000fe200000e0000 */
[----:B------:R-:W-:Y:S01]  /*72b0*/  HADD2.F32 R51, -RZ, R51.H1_H1 ;  /* 0x30000033ff337230 */ /* 0x000fe20000004100 */
[----:B------:R-:W-:Y:S01]  /*72c0*/  F2FP.F16.E4M3.UNPACK_B R59, R87 ;  /* 0x00000057ff3b723e */ /* 0x000fe200020006ff */
[--C-:B------:R-:W-:Y:S01]  /*72d0*/  HADD2.F32 R54, -RZ, R55.reuse.H0_H0 ;  /* 0x20000037ff367230 */ /* 0x100fe20000004100 */
[----:B----4-:R-:W-:Y:S01]  /*72e0*/  F2FP.F16.E4M3.UNPACK_B R63, R88 ;  /* 0x00000058ff3f723e */ /* 0x010fe200020006ff */
[----:B------:R-:W-:Y:S01]  /*72f0*/  HADD2.F32 R55, -RZ, R55.H1_H1 ;  /* 0x30000037ff377230 */ /* 0x000fe20000004100 */
[----:B------:R-:W-:Y:S01]  /*7300*/  F2FP.F16.E4M3.UNPACK_B R67, R89 ;  /* 0x00000059ff43723e */ /* 0x000fe200020006ff */
[--C-:B------:R-:W-:Y:S01]  /*7310*/  HADD2.F32 R58, -RZ, R59.reuse.H0_H0 ;  /* 0x2000003bff3a7230 */ /* 0x100fe20000004100 */
[----:B------:R-:W-:Y:S01]  /*7320*/  F2FP.F16.E4M3.UNPACK_B R71, R90 ;  /* 0x0000005aff47723e */ /* 0x000fe200020006ff */
[----:B------:R-:W-:Y:S01]  /*7330*/  HADD2.F32 R59, -RZ, R59.H1_H1 ;  /* 0x3000003bff3b7230 */ /* 0x000fe20000004100 */
[----:B------:R-:W-:Y:S01]  /*7340*/  F2FP.F16.E4M3.UNPACK_B R74, R91 ;  /* 0x0000005bff4a723e */ /* 0x000fe200020006ff */
[--C-:B------:R-:W-:Y:S01]  /*7350*/  HADD2.F32 R62, -RZ, R63.reuse.H0_H0 ;  /* 0x2000003fff3e7230 */ /* 0x100fe20000004100 */
[----:B------:R-:W-:Y:S01]  /*7360*/  F2FP.F16.E4M3.UNPACK_B R87, R87.H1 ;  /* 0x00000057ff57723e */ /* 0x000fe200030006ff */
[----:B------:R-:W-:Y:S01]  /*7370*/  UIADD3 UR5, UPT, UPT, UR5, 0x160, URZ ;  /* 0x0000016005057890 */ /* 0x000fe2000fffe0ff */
[----:B------:R-:W-:Y:S01]  /*7380*/  HADD2.F32 R63, -RZ, R63.H1_H1 ;  /* 0x3000003fff3f7230 */ /* 0x000fe20000004100 */
[----:B------:R-:W-:Y:S01]  /*7390*/  F2FP.F16.E4M3.UNPACK_B R88, R88.H1 ;  /* 0x00000058ff58723e */ /* 0x000fe200030006ff */
[--C-:B------:R-:W-:Y:S01]  /*73a0*/  HADD2.F32 R66, -RZ, R67.reuse.H0_H0 ;  /* 0x20000043ff427230 */ /* 0x100fe20000004100 */
[----:B------:R-:W-:Y:S01]  /*73b0*/  UPRMT UR5, UR45, 0x654, UR5 ;  /* 0x000006542d057896 */ /* 0x000fe20008000005 */
[----:B------:R-:W-:Y:S01]  /*73c0*/  HADD2.F32 R67, -RZ, R67.H1_H1 ;  /* 0x30000043ff437230 */ /* 0x000fe20000004100 */
[----:B------:R-:W-:Y:S01]  /*73d0*/  F2FP.F16.E4M3.UNPACK_B R89, R89.H1 ;  /* 0x00000059ff59723e */ /* 0x000fe200030006ff */
[--C-:B------:R-:W-:Y:S02]  /*73e0*/  HADD2.F32 R70, -RZ, R71.reuse.H0_H0 ;  /* 0x20000047ff467230 */ /* 0x100fe40000004100 */
[C---:B-1----:R-:W-:Y:S01]  /*73f0*/  FMUL R4, R47.reuse, R4 ;  /* 0x000000042f047220 */ /* 0x042fe20000400000 */
[C---:B------:R-:W-:Y:S01]  /*7400*/  FMUL R5, R47.reuse, R5 ;  /* 0x000000052f057220 */ /* 0x040fe20000400000 */
[C---:B------:R-:W-:Y:S01]  /*7410*/  FMUL R8, R47.reuse, R8 ;  /* 0x000000082f087220 */ /* 0x040fe20000400000 */
[----:B------:R-:W-:Y:S01]  /*7420*/  FMUL R9, R47, R9 ;  /* 0x000000092f097220 */ /* 0x000fe20000400000 */
[C---:B------:R-:W-:Y:S01]  /*7430*/  FFMA R4, R49.reuse, R0, R4 ;  /* 0x0000000031047223 */ /* 0x040fe20000000004 */
[----:B------:R-:W-:Y:S01]  /*7440*/  SYNCS.ARRIVE.TRANS64.RED.A1T0 RZ, [UR5], RZ ;  /* 0x000000ffffff79a7 */ /* 0x000fe20008100405 */
[----:B------:R-:W-:Y:S01]  /*7450*/  FFMA R5, R49, R2, R5 ;  /* 0x0000000231057223 */ /* 0x000fe20000000005 */
[C---:B------:R-:W-:Y:S01]  /*7460*/  FMUL R12, R47.reuse, R12 ;  /* 0x0000000c2f0c7220 */ /* 0x040fe20000400000 */
[C---:B------:R-:W-:Y:S01]  /*7470*/  FMUL R13, R47.reuse, R13 ;  /* 0x0000000d2f0d7220 */ /* 0x040fe20000400000 */
[C---:B------:R-:W-:Y:S01]  /*7480*/  FMUL R16, R47.reuse, R16 ;  /* 0x000000102f107220 */ /* 0x040fe20000400000 */
[C---:B------:R-:W-:Y:S01]  /*7490*/  FMUL R17, R47.reuse, R17 ;  /* 0x000000112f117220 */ /* 0x040fe20000400000 */
[C---:B------:R-:W-:Y:S01]  /*74a0*/  FMUL R0, R47.reuse, R20 ;  /* 0x000000142f007220 */ /* 0x040fe20000400000 */
[C---:B------:R-:W-:Y:S01]  /*74b0*/  FMUL R2, R47.reuse, R21 ;  /* 0x000000152f027220 */ /* 0x040fe20000400000 */
[C---:B------:R-:W-:Y:S01]  /*74c0*/  FMUL R20, R47.reuse, R25 ;  /* 0x000000192f147220 */ /* 0x040fe20000400000 */
[----:B------:R-:W-:Y:S02]  /*74d0*/  HADD2.F32 R71, -RZ, R71.H1_H1 ;  /* 0x30000047ff477230 */ /* 0x000fe40000004100 */
[C---:B------:R-:W-:Y:S01]  /*74e0*/  FMUL R25, R47.reuse, R30 ;  /* 0x0000001e2f197220 */ /* 0x040fe20000400000 */
[C---:B------:R-:W-:Y:S01]  /*74f0*/  FMUL R30, R47.reuse, R35 ;  /* 0x000000232f1e7220 */ /* 0x040fe20000400000 */
[----:B------:R-:W-:Y:S02]  /*7500*/  HADD2.F32 R48, -RZ, R84.H1_H1 ;  /* 0x30000054ff307230 */ /* 0x000fe40000004100 */
[C---:B------:R-:W-:Y:S01]  /*7510*/  FMUL R6, R47.reuse, R6 ;  /* 0x000000062f067220 */ /* 0x040fe20000400000 */
[C---:B------:R-:W-:Y:S01]  /*7520*/  FMUL R7, R47.reuse, R7 ;  /* 0x000000072f077220 */ /* 0x040fe20000400000 */
[--C-:B------:R-:W-:Y:S02]  /*7530*/  HADD2.F32 R52, -RZ, R85.reuse.H0_H0 ;  /* 0x20000055ff347230 */ /* 0x100fe40000004100 */
[----:B------:R-:W-:Y:S01]  /*7540*/  FMUL R10, R47, R10 ;  /* 0x0000000a2f0a7220 */ /* 0x000fe20000400000 */
[C---:B------:R-:W-:Y:S01]  /*7550*/  FFMA R6, R49.reuse, R3, R6 ;  /* 0x0000000331067223 */ /* 0x040fe20000000006 */
[----:B------:R-:W-:Y:S02]  /*7560*/  HADD2.F32 R53, -RZ, R85.H1_H1 ;  /* 0x30000055ff357230 */ /* 0x000fe40000004100 */
[C---:B------:R-:W-:Y:S01]  /*7570*/  FFMA R7, R49.reuse, R48, R7 ;  /* 0x0000003031077223 */ /* 0x040fe20000000007 */
[C---:B------:R-:W-:Y:S01]  /*7580*/  FFMA R8, R49.reuse, R50, R8 ;  /* 0x0000003231087223 */ /* 0x040fe20000000008 */
[C---:B------:R-:W-:Y:S01]  /*7590*/  FFMA R9, R49.reuse, R51, R9 ;  /* 0x0000003331097223 */ /* 0x040fe20000000009 */
[----:B------:R-:W-:Y:S01]  /*75a0*/  FFMA R10, R49, R52, R10 ;  /* 0x00000034310a7223 */ /* 0x000fe2000000000a */
[--C-:B------:R-:W-:Y:S01]  /*75b0*/  HADD2.F32 R48, -RZ, R74.reuse.H0_H0 ;  /* 0x2000004aff307230 */ /* 0x100fe20000004100 */
[----:B------:R-:W-:Y:S01]  /*75c0*/  F2FP.SATFINITE.E4M3.F32.PACK_AB_MERGE_C R78, R7, R6, RZ ;  /* 0x00000006074e723e */ /* 0x000fe200048070ff */
[C---:B------:R-:W-:Y:S01]  /*75d0*/  FMUL R7, R47.reuse, R24 ;  /* 0x000000182f077220 */ /* 0x040fe20000400000 */
[C---:B------:R-:W-:Y:S01]  /*75e0*/  FMUL R24, R47.reuse, R29 ;  /* 0x0000001d2f187220 */ /* 0x040fe20000400000 */
[C---:B------:R-:W-:Y:S01]  /*75f0*/  FMUL R29, R47.reuse, R34 ;  /* 0x000000222f1d7220 */ /* 0x040fe20000400000 */
[----:B------:R-:W-:Y:S02]  /*7600*/  HADD2.F32 R74, -RZ, R74.H1_H1 ;  /* 0x3000004aff4a7230 */ /* 0x000fe40000004100 */
[C---:B------:R-:W-:Y:S01]  /*7610*/  FMUL R11, R47.reuse, R11 ;  /* 0x0000000b2f0b7220 */ /* 0x040fe20000400000 */
[--C-:B------:R-:W-:Y:S02]  /*7620*/  HADD2.F32 R56, -RZ, R86.reuse.H0_H0 ;  /* 0x20000056ff387230 */ /* 0x100fe40000004100 */
[----:B------:R-:W-:Y:S01]  /*7630*/  FMUL R14, R47, R14 ;  /* 0x0000000e2f0e7220 */ /* 0x000fe20000400000 */
[----:B------:R-:W-:Y:S02]  /*7640*/  HADD2.F32 R57, -RZ, R86.H1_H1 ;  /* 0x30000056ff397230 */ /* 0x000fe40000004100 */
[C---:B------:R-:W-:Y:S01]  /*7650*/  FFMA R11, R49.reuse, R53, R11 ;  /* 0x00000035310b7223 */ /* 0x040fe2000000000b */
[----:B------:R-:W-:Y:S01]  /*7660*/  F2FP.F16.E4M3.UNPACK_B R90, R90.H1 ;  /* 0x0000005aff5a723e */ /* 0x000fe200030006ff */
[C---:B------:R-:W-:Y:S01]  /*7670*/  FFMA R12, R49.reuse, R54, R12 ;  /* 0x00000036310c7223 */ /* 0x040fe2000000000c */
[C---:B------:R-:W-:Y:S01]  /*7680*/  FFMA R13, R49.reuse, R55, R13 ;  /* 0x00000037310d7223 */ /* 0x040fe2000000000d */
[----:B------:R-:W-:Y:S01]  /*7690*/  F2FP.F16.E4M3.UNPACK_B R91, R91.H1 ;  /* 0x0000005bff5b723e */ /* 0x000fe200030006ff */
[----:B------:R-:W-:Y:S01]  /*76a0*/  FFMA R14, R49, R56, R14 ;  /* 0x00000038310e7223 */ /* 0x000fe2000000000e */
[----:B------:R-:W-:Y:S01]  /*76b0*/  F2FP.SATFINITE.E4M3.F32.PACK_AB_MERGE_C R10, R11, R10, RZ ;  /* 0x0000000a0b0a723e */ /* 0x000fe200048070ff */
[C---:B------:R-:W-:Y:S01]  /*76c0*/  FMUL R15, R47.reuse, R15 ;  /* 0x0000000f2f0f7220 */ /* 0x040fe20000400000 */
[--C-:B------:R-:W-:Y:S02]  /*76d0*/  HADD2.F32 R60, -RZ, R87.reuse.H0_H0 ;  /* 0x20000057ff3c7230 */ /* 0x100fe40000004100 */
[----:B------:R-:W-:Y:S01]  /*76e0*/  FMUL R18, R47, R18 ;  /* 0x000000122f127220 */ /* 0x000fe20000400000 */
[----:B------:R-:W-:Y:S02]  /*76f0*/  HADD2.F32 R61, -RZ, R87.H1_H1 ;  /* 0x30000057ff3d7230 */ /* 0x000fe40000004100 */
[----:B------:R-:W-:Y:S01]  /*7700*/  FFMA R15, R49, R57, R15 ;  /* 0x00000039310f7223 */ /* 0x000fe2000000000f */
[----:B------:R-:W-:Y:S01]  /*7710*/  IADD3 R45, PT, PT, R45, 0x1, RZ ;  /* 0x000000012d2d7810 */ /* 0x000fe20007ffe0ff */
[C---:B------:R-:W-:Y:S01]  /*7720*/  FFMA R16, R49.reuse, R58, R16 ;  /* 0x0000003a31107223 */ /* 0x040fe20000000010 */
[----:B------:R-:W-:Y:S01]  /*7730*/  FFMA R17, R49, R59, R17 ;  /* 0x0000003b31117223 */ /* 0x000fe20000000011 */
[----:B------:R-:W-:Y:S01]  /*7740*/  FMUL R19, R47, R19 ;  /* 0x000000132f137220 */ /* 0x000fe20000400000 */
[--C-:B------:R-:W-:Y:S02]  /*7750*/  HADD2.F32 R64, -RZ, R88.reuse.H0_H0 ;  /* 0x20000058ff407230 */ /* 0x100fe40000004100 */
[----:B------:R-:W-:Y:S01]  /*7760*/  FFMA R18, R49, R60, R18 ;  /* 0x0000003c31127223 */ /* 0x000fe20000000012 */
[----:B------:R-:W-:Y:S02]  /*7770*/  HADD2.F32 R65, -RZ, R88.H1_H1 ;  /* 0x30000058ff417230 */ /* 0x000fe40000004100 */
[----:B------:R-:W-:Y:S01]  /*7780*/  FMUL R3, R47, R22 ;  /* 0x000000162f037220 */ /* 0x000fe20000400000 */
[----:B------:R-:W-:Y:S01]  /*7790*/  FFMA R19, R49, R61, R19 ;  /* 0x0000003d31137223 */ /* 0x000fe20000000013 */
[----:B------:R-:W-:Y:S01]  /*77a0*/  FMUL R6, R47, R23 ;  /* 0x000000172f067220 */ /* 0x000fe20000400000 */
[C---:B------:R-:W-:Y:S01]  /*77b0*/  FFMA R0, R49.reuse, R62, R0 ;  /* 0x0000003e31007223 */ /* 0x040fe20000000000 */
[C---:B------:R-:W-:Y:S01]  /*77c0*/  FFMA R2, R49.reuse, R63, R2 ;  /* 0x0000003f31027223 */ /* 0x040fe20000000002 */
[--C-:B------:R-:W-:Y:S02]  /*77d0*/  HADD2.F32 R68, -RZ, R89.reuse.H0_H0 ;  /* 0x20000059ff447230 */ /* 0x100fe40000004100 */
[----:B------:R-:W-:Y:S01]  /*77e0*/  FFMA R3, R49, R64, R3 ;  /* 0x0000004031037223 */ /* 0x000fe20000000003 */
[----:B------:R-:W-:Y:S02]  /*77f0*/  HADD2.F32 R69, -RZ, R89.H1_H1 ;  /* 0x30000059ff457230 */ /* 0x000fe40000004100 */
[C---:B------:R-:W-:Y:S01]  /*7800*/  FMUL R21, R47.reuse, R26 ;  /* 0x0000001a2f157220 */ /* 0x040fe20000400000 */
[----:B------:R-:W-:Y:S01]  /*7810*/  FMUL R22, R47, R27 ;  /* 0x0000001b2f167220 */ /* 0x000fe20000400000 */
[C---:B------:R-:W-:Y:S01]  /*7820*/  FFMA R6, R49.reuse, R65, R6 ;  /* 0x0000004131067223 */ /* 0x040fe20000000006 */
[----:B------:R-:W-:Y:S01]  /*7830*/  FFMA R7, R49, R66, R7 ;  /* 0x0000004231077223 */ /* 0x000fe20000000007 */
[----:B------:R-:W-:Y:S01]  /*7840*/  FMUL R23, R47, R28 ;  /* 0x0000001c2f177220 */ /* 0x000fe20000400000 */
[C---:B------:R-:W-:Y:S01]  /*7850*/  FFMA R20, R49.reuse, R67, R20 ;  /* 0x0000004331147223 */ /* 0x040fe20000000014 */
[--C-:B------:R-:W-:Y:S02]  /*7860*/  HADD2.F32 R72, -RZ, R90.reuse.H0_H0 ;  /* 0x2000005aff487230 */ /* 0x100fe40000004100 */
[C---:B------:R-:W-:Y:S01]  /*7870*/  FFMA R21, R49.reuse, R68, R21 ;  /* 0x0000004431157223 */ /* 0x040fe20000000015 */
[----:B------:R-:W-:Y:S02]  /*7880*/  HADD2.F32 R73, -RZ, R90.H1_H1 ;  /* 0x3000005aff497230 */ /* 0x000fe40000004100 */
[----:B------:R-:W-:Y:S01]  /*7890*/  FFMA R22, R49, R69, R22 ;  /* 0x0000004531167223 */ /* 0x000fe20000000016 */
[C---:B------:R-:W-:Y:S01]  /*78a0*/  FMUL R26, R47.reuse, R31 ;  /* 0x0000001f2f1a7220 */ /* 0x040fe20000400000 */
[----:B------:R-:W-:Y:S01]  /*78b0*/  FMUL R27, R47, R32 ;  /* 0x000000202f1b7220 */ /* 0x000fe20000400000 */
[----:B------:R-:W-:Y:S01]  /*78c0*/  FFMA R23, R49, R70, R23 ;  /* 0x0000004631177223 */ /* 0x000fe20000000017 */
[----:B------:R-:W-:Y:S01]  /*78d0*/  FMUL R28, R47, R33 ;  /* 0x000000212f1c7220 */ /* 0x000fe20000400000 */
[C---:B------:R-:W-:Y:S01]  /*78e0*/  FFMA R24, R49.reuse, R71, R24 ;  /* 0x0000004731187223 */ /* 0x040fe20000000018 */
[--C-:B------:R-:W-:Y:S02]  /*78f0*/  HADD2.F32 R75, -RZ, R91.reuse.H0_H0 ;  /* 0x2000005bff4b7230 */ /* 0x100fe40000004100 */
[C---:B------:R-:W-:Y:S01]  /*7900*/  FFMA R25, R49.reuse, R72, R25 ;  /* 0x0000004831197223 */ /* 0x040fe20000000019 */
[----:B------:R-:W-:Y:S02]  /*7910*/  HADD2.F32 R76, -RZ, R91.H1_H1 ;  /* 0x3000005bff4c7230 */ /* 0x000fe40000004100 */
[----:B------:R-:W-:Y:S01]  /*7920*/  FFMA R26, R49, R73, R26 ;  /* 0x00000049311a7223 */ /* 0x000fe2000000001a */
[----:B------:R-:W-:Y:S01]  /*7930*/  F2FP.SATFINITE.E4M3.F32.PACK_AB_MERGE_C R14, R15, R14, RZ ;  /* 0x0000000e0f0e723e */ /* 0x000fe200048070ff */
[----:B------:R-:W-:Y:S01]  /*7940*/  FFMA R27, R49, R48, R27 ;  /* 0x00000030311b7223 */ /* 0x000fe2000000001b */
[----:B------:R-:W-:Y:S01]  /*7950*/  F2FP.SATFINITE.E4M3.F32.PACK_AB_MERGE_C R18, R19, R18, RZ ;  /* 0x000000121312723e */ /* 0x000fe200048070ff */
[C---:B------:R-:W-:Y:S01]  /*7960*/  FFMA R28, R49.reuse, R74, R28 ;  /* 0x0000004a311c7223 */ /* 0x040fe2000000001c */
[C---:B------:R-:W-:Y:S01]  /*7970*/  FFMA R29, R49.reuse, R75, R29 ;  /* 0x0000004b311d7223 */ /* 0x040fe2000000001d */
[----:B------:R-:W-:Y:S01]  /*7980*/  FFMA R30, R49, R76, R30 ;  /* 0x0000004c311e7223 */ /* 0x000fe2000000001e */
[----:B------:R-:W-:Y:S02]  /*7990*/  F2FP.SATFINITE.E4M3.F32.PACK_AB_MERGE_C R32, R5, R4, R78 ;  /* 0x000000040520723e */ /* 0x000fe4000480704e */
[----:B------:R-:W-:Y:S02]  /*79a0*/  F2FP.SATFINITE.E4M3.F32.PACK_AB_MERGE_C R33, R9, R8, R10 ;  /* 0x000000080921723e */ /* 0x000fe4000480700a */
[----:B------:R-:W-:Y:S02]  /*79b0*/  F2FP.SATFINITE.E4M3.F32.PACK_AB_MERGE_C R34, R13, R12, R14 ;  /* 0x0000000c0d22723e */ /* 0x000fe4000480700e */
[----:B------:R-:W-:Y:S02]  /*79c0*/  F2FP.SATFINITE.E4M3.F32.PACK_AB_MERGE_C R35, R17, R16, R18 ;  /* 0x000000101123723e */ /* 0x000fe40004807012 */
[----:B------:R-:W-:Y:S02]  /*79d0*/  F2FP.SATFINITE.E4M3.F32.PACK_AB_MERGE_C R3, R6, R3, RZ ;  /* 0x000000030603723e */ /* 0x000fe400048070ff */
[----:B------:R-:W-:Y:S01]  /*79e0*/  F2FP.SATFINITE.E4M3.F32.PACK_AB_MERGE_C R5, R22, R21, RZ ;  /* 0x000000151605723e */ /* 0x000fe200048070ff */
[----:B------:R1:W-:Y:S01]  /*79f0*/  STS.128 [R110+UR51+0x3200], R32 ;  /* 0x003200206e007988 */ /* 0x0003e20008000c33 */
[----:B------:R-:W-:Y:S02]  /*7a00*/  F2FP.SATFINITE.E4M3.F32.PACK_AB_MERGE_C R6, R26, R25, RZ ;  /* 0x000000191a06723e */ /* 0x000fe400048070ff */
[----:B------:R-:W-:Y:S02]  /*7a10*/  F2FP.SATFINITE.E4M3.F32.PACK_AB_MERGE_C R29, R30, R29, RZ ;  /* 0x0000001d1e1d723e */ /* 0x000fe400048070ff */
[----:B------:R-:W-:Y:S02]  /*7a20*/  F2FP.SATFINITE.E4M3.F32.PACK_AB_MERGE_C R5, R20, R7, R5 ;  /* 0x000000071405723e */ /* 0x000fe40004807005 */
[----:B------:R-:W-:Y:S02]  /*7a30*/  F2FP.SATFINITE.E4M3.F32.PACK_AB_MERGE_C R4, R2, R0, R3 ;  /* 0x000000000204723e */ /* 0x000fe40004807003 */
[----:B------:R-:W-:Y:S02]  /*7a40*/  F2FP.SATFINITE.E4M3.F32.PACK_AB_MERGE_C R6, R24, R23, R6 ;  /* 0x000000171806723e */ /* 0x000fe40004807006 */
[----:B------:R-:W-:Y:S05]  /*7a50*/  F2FP.SATFINITE.E4M3.F32.PACK_AB_MERGE_C R7, R28, R27, R29 ;  /* 0x0000001b1c07723e */ /* 0x000fea000480701d */
        /* <DEDUP_REMOVED lines=9> */
[----:B------:R-:W-:Y:S01]  /*7af0*/  R2UR UR10, R119 ;  /* 0x00000000770a72ca */ /* 0x000fe200000e0000 */
[----:B------:R-:W-:Y:S01]  /*7b00*/  UIADD3 UR4, UP0, UPT, UR54, 0x680, URZ ;  /* 0x0000068036047890 */ /* 0x000fe2000ff1e0ff */
[----:B------:R-:W-:Y:S01]  /*7b10*/  R2UR UR11, R117 ;  /* 0x00000000750b72ca */ /* 0x000fe200000e0000 */
[----:B------:R-:W-:Y:S01]  /*7b20*/  UIADD3 UR9, UPT, UPT, UR41, 0x40, URZ ;  /* 0x0000004029097890 */ /* 0x000fe2000fffe0ff */
[----:B------:R-:W-:Y:S01]  /*7b30*/  R2UR UR12, R118 ;  /* 0x00000000760c72ca */ /* 0x000fe200000e0000 */
[----:B------:R-:W-:Y:S02]  /*7b40*/  UIADD3 UR8, UPT, UPT, UR51, 0x3200, URZ ;  /* 0x0000320033087890 */ /* 0x000fe4000fffe0ff */
[----:B------:R-:W-:Y:S10]  /*7b50*/  UIADD3.X UR5, UPT, UPT, URZ, UR55, URZ, UP0, !UPT ;  /* 0x00000037ff057290 */ /* 0x000ff400087fe4ff */
[----:B------:R2:W-:Y:S01]  /*7b60*/  UTMASTG.4D.IM2COL [UR8], [UR4] ;  /* 0x00000008040073b5 */ /* 0x0005e20008058000 */
[----:B------:R0:W-:Y:S01]  /*7b70*/  UTMACMDFLUSH ;  /* 0x00000000000079b7 */ /* 0x0001e20000000000 */
[----:B--2---:R-:W-:Y:S04]  /*7b80*/  DEPBAR.LE SB0, 0x1 ;  /* 0x000080400000791a */ /* 0x004fe80000000000 */
.L_x_110:
[----:B------:R-:W-:Y:S05]  /*7b90*/  BSYNC.RECONVERGENT B0 ;  /* 0x0000000000007941 */ /* 0x000fea0003800200 */
.L_x_109:
[----:B------:R-:W-:Y:S01]  /*7ba0*/  BAR.SYNC.DEFER_BLOCKING 0x1, 0x80 ;  /* 0x0042000000007b1d */ /* 0x000fe20000010000 */
[----:B------:R-:W-:Y:S01]  /*7bb0*/  ISETP.NE.AND P1, PT, R116, RZ, PT ;  /* 0x000000ff7400720c */ /* 0x000fe20003f25270 */
[----:B------:R-:W-:Y:S01]  /*7bc0*/  IMAD.IADD R14, R43, 0x1, R100 ;  /* 0x000000012b0e7824 */ /* 0x000fe200078e0264 */
[C---:B------:R-:W-:Y:S01]  /*7bd0*/  ISETP.NE.AND P0, PT, R45.reuse, 0x2, PT ;  /* 0x000000022d00780c */ /* 0x040fe20003f05270 */
[----:B------:R-:W-:Y:S01]  /*7be0*/  IMAD.IADD R17, R44, 0x1, R101 ;  /* 0x000000012c117824 */ /* 0x000fe200078e0265 */
[----:B------:R-:W-:Y:S02]  /*7bf0*/  LOP3.LUT R108, R108, 0x1, RZ, 0x3c, !PT ;  /* 0x000000016c6c7812 */ /* 0x000fe400078e3cff */
[----:B------:R-:W-:Y:S02]  /*7c00*/  SEL R0, RZ, 0x1, P0 ;  /* 0x00000001ff007807 */ /* 0x000fe40000000000 */
[----:B------:R-:W-:Y:S02]  /*7c10*/  SEL R45, R45, RZ, P0 ;  /* 0x000000ff2d2d7207 */ /* 0x000fe40000000000 */
[----:B------:R-:W-:Y:S01]  /*7c20*/  LOP3.LUT R109, R109, R0, RZ, 0x3c, !PT ;  /* 0x000000006d6d7212 */ /* 0x000fe200078e3cff */
[----:B------:R-:W-:Y:S02]  /*7c30*/  UMOV UR56, UR52 ;  /* 0x0000003400387c82 */ /* 0x000fe40008000000 */
[----:B------:R-:W-:Y:S05]  /*7c40*/  @P1 BRA `(.L_x_111) ;  /* 0xffffffd400dc1947 */ /* 0x000fea000383ffff */
[----:B------:R-:W-:Y:S05]  /*7c50*/  EXIT ;  /* 0x000000000000794d */ /* 0x000fea0003800000 */
.L_x_20:
[----:B------:R-:W-:Y:S07]  /*7c60*/  MOV R2, UR9 ;  /* 0x0000000900027c02 */ /* 0x000fee0008000f00 */
.L_x_112:
[----:B-1----:R1:W2:Y:S02]  /*7c70*/  SYNCS.PHASECHK.TRANS64.TRYWAIT P1, [R2+URZ+0x88], R4 ;  /* 0x00008804020075a7 */ /* 0x0022a400080211ff */
[----:B--2---:R-:W-:Y:S05]  /*7c80*/  @!P1 NANOSLEEP.SYNCS 0x989680 ;  /* 0x009896800000995d */ /* 0x004fea0003900000 */
[----:B------:R-:W2:Y:S02]  /*7c90*/  @!P1 SYNCS.PHASECHK.TRANS64 P1, [R2+URZ+0x88], R4 ;  /* 0x00008804020095a7 */ /* 0x000ea400080210ff */
[----:B--2---:R-:W-:Y:S05]  /*7ca0*/  @!P1 BRA `(.L_x_112) ;  /* 0xfffffffc00f09947 */ /* 0x004fea000383ffff */
[----:B------:R-:W-:Y:S05]  /*7cb0*/  BRA `(.L_x_19) ;  /* 0xffffff9c001c7947 */ /* 0x000fea000383ffff */
.L_x_26:
[----:B------:R-:W-:Y:S07]  /*7cc0*/  MOV R2, UR9 ;  /* 0x0000000900027c02 */ /* 0x000fee0008000f00 */
.L_x_113:
[----:B-1----:R1:W2:Y:S02]  /*7cd0*/  SYNCS.PHASECHK.TRANS64.TRYWAIT P0, [R2+URZ+0x88], R4 ;  /* 0x00008804020075a7 */ /* 0x0022a400080011ff */
[----:B--2---:R-:W-:Y:S05]  /*7ce0*/  @!P0 NANOSLEEP.SYNCS 0x989680 ;  /* 0x009896800000895d */ /* 0x004fea0003900000 */
[----:B------:R-:W2:Y:S02]  /*7cf0*/  @!P0 SYNCS.PHASECHK.TRANS64 P0, [R2+URZ+0x88], R4 ;  /* 0x00008804020085a7 */ /* 0x000ea400080010ff */
[----:B--2---:R-:W-:Y:S05]  /*7d00*/  @!P0 BRA `(.L_x_113) ;  /* 0xfffffffc00f08947 */ /* 0x004fea000383ffff */
[----:B------:R-:W-:Y:S05]  /*7d10*/  BRA `(.L_x_25) ;  /* 0xffffffa000847947 */ /* 0x000fea000383ffff */
.L_x_30:
[----:B-1----:R-:W-:-:S07]  /*7d20*/  MOV R2, UR22 ;  /* 0x0000001600027c02 */ /* 0x002fce0008000f00 */
.L_x_114:
[----:B-1----:R1:W2:Y:S02]  /*7d30*/  SYNCS.PHASECHK.TRANS64.TRYWAIT P0, [R2+URZ+0x140], R3 ;  /* 0x00014003020075a7 */ /* 0x0022a400080011ff */
[----:B--2---:R-:W-:Y:S05]  /*7d40*/  @!P0 NANOSLEEP.SYNCS 0x989680 ;  /* 0x009896800000895d */ /* 0x004fea0003900000 */
[----:B------:R-:W2:Y:S02]  /*7d50*/  @!P0 SYNCS.PHASECHK.TRANS64 P0, [R2+URZ+0x140], R3 ;  /* 0x00014003020085a7 */ /* 0x000ea400080010ff */
[----:B--2---:R-:W-:Y:S05]  /*7d60*/  @!P0 BRA `(.L_x_114) ;  /* 0xfffffffc00f08947 */ /* 0x004fea000383ffff */
[----:B------:R-:W-:Y:S05]  /*7d70*/  BRA `(.L_x_115) ;  /* 0xffffffa400487947 */ /* 0x000fea000383ffff */
.L_x_34:
[----:B------:R-:W-:-:S07]  /*7d80*/  MOV R0, UR4 ;  /* 0x0000000400007c02 */ /* 0x000fce0008000f00 */
.L_x_116:
[----:B-1----:R1:W2:Y:S02]  /*7d90*/  SYNCS.PHASECHK.TRANS64.TRYWAIT P0, [R0+URZ], R2 ;  /* 0x00000002000075a7 */ /* 0x0022a400080011ff */
[----:B--2---:R-:W-:Y:S05]  /*7da0*/  @!P0 NANOSLEEP.SYNCS 0x989680 ;  /* 0x009896800000895d */ /* 0x004fea0003900000 */
[----:B------:R-:W2:Y:S02]  /*7db0*/  @!P0 SYNCS.PHASECHK.TRANS64 P0, [R0+URZ], R2 ;  /* 0x00000002000085a7 */ /* 0x000ea400080010ff */
[----:B--2---:R-:W-:Y:S05]  /*7dc0*/  @!P0 BRA `(.L_x_116) ;  /* 0xfffffffc00f08947 */ /* 0x004fea000383ffff */
[----:B------:R-:W-:Y:S05]  /*7dd0*/  BRA `(.L_x_117) ;  /* 0xffffffa800a07947 */ /* 0x000fea000383ffff */
.L_x_35:
[----:B------:R-:W-:-:S07]  /*7de0*/  MOV R0, UR4 ;  /* 0x0000000400007c02 */ /* 0x000fce0008000f00 */
.L_x_118:
[----:B-1----:R1:W2:Y:S02]  /*7df0*/  SYNCS.PHASECHK.TRANS64.TRYWAIT P0, [R0+URZ], R2 ;  /* 0x00000002000075a7 */ /* 0x0022a400080011ff */
[----:B--2---:R-:W-:Y:S05]  /*7e00*/  @!P0 NANOSLEEP.SYNCS 0x989680 ;  /* 0x009896800000895d */ /* 0x004fea0003900000 */
[----:B------:R-:W2:Y:S02]  /*7e10*/  @!P0 SYNCS.PHASECHK.TRANS64 P0, [R0+URZ], R2 ;  /* 0x00000002000085a7 */ /* 0x000ea400080010ff */
[----:B--2---:R-:W-:Y:S05]  /*7e20*/  @!P0 BRA `(.L_x_118) ;  /* 0xfffffffc00f08947 */ /* 0x004fea000383ffff */
[----:B------:R-:W-:Y:S05]  /*7e30*/  BRA `(.L_x_119) ;  /* 0xffffffa800b07947 */ /* 0x000fea000383ffff */
.L_x_36:
[----:B------:R-:W-:-:S07]  /*7e40*/  MOV R0, UR4 ;  /* 0x0000000400007c02 */ /* 0x000fce0008000f00 */
.L_x_120:
[----:B-1----:R1:W2:Y:S02]  /*7e50*/  SYNCS.PHASECHK.TRANS64.TRYWAIT P0, [R0+URZ], R2 ;  /* 0x00000002000075a7 */ /* 0x0022a400080011ff */
[----:B--2---:R-:W-:Y:S05]  /*7e60*/  @!P0 NANOSLEEP.SYNCS 0x989680 ;  /* 0x009896800000895d */ /* 0x004fea0003900000 */
[----:B------:R-:W2:Y:S02]  /*7e70*/  @!P0 SYNCS.PHASECHK.TRANS64 P0, [R0+URZ], R2 ;  /* 0x00000002000085a7 */ /* 0x000ea400080010ff */
[----:B--2---:R-:W-:Y:S05]  /*7e80*/  @!P0 BRA `(.L_x_120) ;  /* 0xfffffffc00f08947 */ /* 0x004fea000383ffff */
[----:B------:R-:W-:Y:S05]  /*7e90*/  BRA `(.L_x_121) ;  /* 0xffffffa800c07947 */ /* 0x000fea000383ffff */
.L_x_37:
[----:B------:R-:W-:-:S07]  /*7ea0*/  MOV R0, UR4 ;  /* 0x0000000400007c02 */ /* 0x000fce0008000f00 */
.L_x_122:
[----:B-1----:R1:W2:Y:S02]  /*7eb0*/  SYNCS.PHASECHK.TRANS64.TRYWAIT P0, [R0+URZ], R2 ;  /* 0x00000002000075a7 */ /* 0x0022a400080011ff */
[----:B--2---:R-:W-:Y:S05]  /*7ec0*/  @!P0 NANOSLEEP.SYNCS 0x989680 ;  /* 0x009896800000895d */ /* 0x004fea0003900000 */
[----:B------:R-:W2:Y:S02]  /*7ed0*/  @!P0 SYNCS.PHASECHK.TRANS64 P0, [R0+URZ], R2 ;  /* 0x00000002000085a7 */ /* 0x000ea400080010ff */
[----:B--2---:R-:W-:Y:S05]  /*7ee0*/  @!P0 BRA `(.L_x_122) ;  /* 0xfffffffc00f08947 */ /* 0x004fea000383ffff */
[----:B------:R-:W-:Y:S05]  /*7ef0*/  BRA `(.L_x_123) ;  /* 0xffffffa800d07947 */ /* 0x000fea000383ffff */
.L_x_38:
[----:B------:R-:W-:-:S07]  /*7f00*/  MOV R0, UR4 ;  /* 0x0000000400007c02 */ /* 0x000fce0008000f00 */
.L_x_124:
[----:B-1----:R1:W2:Y:S02]  /*7f10*/  SYNCS.PHASECHK.TRANS64.TRYWAIT P0, [R0+URZ], R2 ;  /* 0x00000002000075a7 */ /* 0x0022a400080011ff */
[----:B--2---:R-:W-:Y:S05]  /*7f20*/  @!P0 NANOSLEEP.SYNCS 0x989680 ;  /* 0x009896800000895d */ /* 0x004fea0003900000 */
[----:B------:R-:W2:Y:S02]  /*7f30*/  @!P0 SYNCS.PHASECHK.TRANS64 P0, [R0+URZ], R2 ;  /* 0x00000002000085a7 */ /* 0x000ea400080010ff */
[----:B--2---:R-:W-:Y:S05]  /*7f40*/  @!P0 BRA `(.L_x_124) ;  /* 0xfffffffc00f08947 */ /* 0x004fea000383ffff */
[----:B------:R-:W-:Y:S05]  /*7f50*/  BRA `(.L_x_125) ;  /* 0xffffffa800e07947 */ /* 0x000fea000383ffff */
.L_x_39:
[----:B------:R-:W-:-:S07]  /*7f60*/  MOV R0, UR4 ;  /* 0x0000000400007c02 */ /* 0x000fce0008000f00 */
.L_x_126:
[----:B-1----:R1:W2:Y:S02]  /*7f70*/  SYNCS.PHASECHK.TRANS64.TRYWAIT P0, [R0+URZ], R2 ;  /* 0x00000002000075a7 */ /* 0x0022a400080011ff */
[----:B--2---:R-:W-:Y:S05]  /*7f80*/  @!P0 NANOSLEEP.SYNCS 0x989680 ;  /* 0x009896800000895d */ /* 0x004fea0003900000 */
[----:B------:R-:W2:Y:S02]  /*7f90*/  @!P0 SYNCS.PHASECHK.TRANS64 P0, [R0+URZ], R2 ;  /* 0x00000002000085a7 */ /* 0x000ea400080010ff */
[----:B--2---:R-:W-:Y:S05]  /*7fa0*/  @!P0 BRA `(.L_x_126) ;  /* 0xfffffffc00f08947 */ /* 0x004fea000383ffff */
[----:B------:R-:W-:Y:S05]  /*7fb0*/  BRA `(.L_x_127) ;  /* 0xffffffa800f07947 */ /* 0x000fea000383ffff */
.L_x_40:
[----:B------:R-:W-:-:S07]  /*7fc0*/  MOV R0, UR4 ;  /* 0x0000000400007c02 */ /* 0x000fce0008000f00 */
.L_x_128:
[----:B-1----:R1:W2:Y:S02]  /*7fd0*/  SYNCS.PHASECHK.TRANS64.TRYWAIT P0, [R0+URZ], R2 ;  /* 0x00000002000075a7 */ /* 0x0022a400080011ff */
[----:B--2---:R-:W-:Y:S05]  /*7fe0*/  @!P0 NANOSLEEP.SYNCS 0x989680 ;  /* 0x009896800000895d */ /* 0x004fea0003900000 */
[----:B------:R-:W2:Y:S02]  /*7ff0*/  @!P0 SYNCS.PHASECHK.TRANS64 P0, [R0+URZ], R2 ;  /* 0x00000002000085a7 */ /* 0x000ea400080010ff */
[----:B--2---:R-:W-:Y:S05]  /*8000*/  @!P0 BRA `(.L_x_128) ;  /* 0xfffffffc00f08947 */ /* 0x004fea000383ffff */
[----:B------:R-:W-:Y:S05]  /*8010*/  BRA `(.L_x_129) ;  /* 0xffffffac00007947 */ /* 0x000fea000383ffff */
.L_x_41:
[----:B------:R-:W-:-:S07]  /*8020*/  MOV R0, UR4 ;  /* 0x0000000400007c02 */ /* 0x000fce0008000f00 */
.L_x_130:
[----:B-1----:R1:W2:Y:S02]  /*8030*/  SYNCS.PHASECHK.TRANS64.TRYWAIT P0, [R0+URZ], R2 ;  /* 0x00000002000075a7 */ /* 0x0022a400080011ff */
[----:B--2---:R-:W-:Y:S05]  /*8040*/  @!P0 NANOSLEEP.SYNCS 0x989680 ;  /* 0x009896800000895d */ /* 0x004fea0003900000 */
[----:B------:R-:W2:Y:S02]  /*8050*/  @!P0 SYNCS.PHASECHK.TRANS64 P0, [R0+URZ], R2 ;  /* 0x00000002000085a7 */ /* 0x000ea400080010ff */
[----:B--2---:R-:W-:Y:S05]  /*8060*/  @!P0 BRA `(.L_x_130) ;  /* 0xfffffffc00f08947 */ /* 0x004fea000383ffff */
[----:B------:R-:W-:Y:S05]  /*8070*/  BRA `(.L_x_131) ;  /* 0xffffffac00107947 */ /* 0x000fea000383ffff */
.L_x_42:
[----:B------:R-:W-:-:S07]  /*8080*/  MOV R0, UR4 ;  /* 0x0000000400007c02 */ /* 0x000fce0008000f00 */
.L_x_132:
[----:B-1----:R1:W2:Y:S02]  /*8090*/  SYNCS.PHASECHK.TRANS64.TRYWAIT P0, [R0+URZ], R2 ;  /* 0x00000002000075a7 */ /* 0x0022a400080011ff */
[----:B--2---:R-:W-:Y:S05]  /*80a0*/  @!P0 NANOSLEEP.SYNCS 0x989680 ;  /* 0x009896800000895d */ /* 0x004fea0003900000 */
[----:B------:R-:W2:Y:S02]  /*80b0*/  @!P0 SYNCS.PHASECHK.TRANS64 P0, [R0+URZ], R2 ;  /* 0x00000002000085a7 */ /* 0x000ea400080010ff */
[----:B--2---:R-:W-:Y:S05]  /*80c0*/  @!P0 BRA `(.L_x_132) ;  /* 0xfffffffc00f08947 */ /* 0x004fea000383ffff */
[----:B------:R-:W-:Y:S05]  /*80d0*/  BRA `(.L_x_133) ;  /* 0xffffffac00207947 */ /* 0x000fea000383ffff */
.L_x_43:
[----:B------:R-:W-:-:S07]  /*80e0*/  MOV R0, UR4 ;  /* 0x0000000400007c02 */ /* 0x000fce0008000f00 */
.L_x_134:
[----:B-1----:R1:W2:Y:S02]  /*80f0*/  SYNCS.PHASECHK.TRANS64.TRYWAIT P0, [R0+URZ], R2 ;  /* 0x00000002000075a7 */ /* 0x0022a400080011ff */
[----:B--2---:R-:W-:Y:S05]  /*8100*/  @!P0 NANOSLEEP.SYNCS 0x989680 ;  /* 0x009896800000895d */ /* 0x004fea0003900000 */
[----:B------:R-:W2:Y:S02]  /*8110*/  @!P0 SYNCS.PHASECHK.TRANS64 P0, [R0+URZ], R2 ;  /* 0x00000002000085a7 */ /* 0x000ea400080010ff */
[----:B--2---:R-:W-:Y:S05]  /*8120*/  @!P0 BRA `(.L_x_134) ;  /* 0xfffffffc00f08947 */ /* 0x004fea000383ffff */
[----:B------:R-:W-:Y:S05]  /*8130*/  BRA `(.L_x_135) ;  /* 0xffffffac00307947 */ /* 0x000fea000383ffff */
.L_x_44:
[----:B------:R-:W-:-:S07]  /*8140*/  MOV R0, UR4 ;  /* 0x0000000400007c02 */ /* 0x000fce0008000f00 */
.L_x_136:
[----:B-1----:R1:W2:Y:S02]  /*8150*/  SYNCS.PHASECHK.TRANS64.TRYWAIT P0, [R0+URZ], R2 ;  /* 0x00000002000075a7 */ /* 0x0022a400080011ff */
[----:B--2---:R-:W-:Y:S05]  /*8160*/  @!P0 NANOSLEEP.SYNCS 0x989680 ;  /* 0x009896800000895d */ /* 0x004fea0003900000 */
[----:B------:R-:W2:Y:S02]  /*8170*/  @!P0 SYNCS.PHASECHK.TRANS64 P0, [R0+URZ], R2 ;  /* 0x00000002000085a7 */ /* 0x000ea400080010ff */
[----:B--2---:R-:W-:Y:S05]  /*8180*/  @!P0 BRA `(.L_x_136) ;  /* 0xfffffffc00f08947 */ /* 0x004fea000383ffff */
[----:B------:R-:W-:Y:S05]  /*8190*/  BRA `(.L_x_137) ;  /* 0xffffffac00407947 */ /* 0x000fea000383ffff */
.L_x_45:
[----:B------:R-:W-:-:S07]  /*81a0*/  MOV R0, UR4 ;  /* 0x0000000400007c02 */ /* 0x000fce0008000f00 */
.L_x_138:
[----:B-1----:R1:W2:Y:S02]  /*81b0*/  SYNCS.PHASECHK.TRANS64.TRYWAIT P0, [R0+URZ], R2 ;  /* 0x00000002000075a7 */ /* 0x0022a400080011ff */
[----:B--2---:R-:W-:Y:S05]  /*81c0*/  @!P0 NANOSLEEP.SYNCS 0x989680 ;  /* 0x009896800000895d */ /* 0x004fea0003900000 */
[----:B------:R-:W2:Y:S02]  /*81d0*/  @!P0 SYNCS.PHASECHK.TRANS64 P0, [R0+URZ], R2 ;  /* 0x00000002000085a7 */ /* 0x000ea400080010ff */
[----:B--2---:R-:W-:Y:S05]  /*81e0*/  @!P0 BRA `(.L_x_138) ;  /* 0xfffffffc00f08947 */ /* 0x004fea000383ffff */
[----:B------:R-:W-:Y:S05]  /*81f0*/  BRA `(.L_x_139) ;  /* 0xffffffac00507947 */ /* 0x000fea000383ffff */
.L_x_46:
[----:B------:R-:W-:-:S07]  /*8200*/  MOV R0, UR4 ;  /* 0x0000000400007c02 */ /* 0x000fce0008000f00 */
.L_x_140:
[----:B-1----:R1:W2:Y:S02]  /*8210*/  SYNCS.PHASECHK.TRANS64.TRYWAIT P0, [R0+URZ], R2 ;  /* 0x00000002000075a7 */ /* 0x0022a400080011ff */
[----:B--2---:R-:W-:Y:S05]  /*8220*/  @!P0 NANOSLEEP.SYNCS 0x989680 ;  /* 0x009896800000895d */ /* 0x004fea0003900000 */
[----:B------:R-:W2:Y:S02]  /*8230*/  @!P0 SYNCS.PHASECHK.TRANS64 P0, [R0+URZ], R2 ;  /* 0x00000002000085a7 */ /* 0x000ea400080010ff */
[----:B--2---:R-:W-:Y:S05]  /*8240*/  @!P0 BRA `(.L_x_140) ;  /* 0xfffffffc00f08947 */ /* 0x004fea000383ffff */
[----:B------:R-:W-:Y:S05]  /*8250*/  BRA `(.L_x_141) ;  /* 0xffffffac00607947 */ /* 0x000fea000383ffff */
.L_x_47:
[----:B------:R-:W-:-:S07]  /*8260*/  MOV R0, UR4 ;  /* 0x0000000400007c02 */ /* 0x000fce0008000f00 */
.L_x_142:
[----:B-1----:R1:W2:Y:S02]  /*8270*/  SYNCS.PHASECHK.TRANS64.TRYWAIT P0, [R0+URZ], R2 ;  /* 0x00000002000075a7 */ /* 0x0022a400080011ff */
[----:B--2---:R-:W-:Y:S05]  /*8280*/  @!P0 NANOSLEEP.SYNCS 0x989680 ;  /* 0x009896800000895d */ /* 0x004fea0003900000 */
[----:B------:R-:W2:Y:S02]  /*8290*/  @!P0 SYNCS.PHASECHK.TRANS64 P0, [R0+URZ], R2 ;  /* 0x00000002000085a7 */ /* 0x000ea400080010ff */
[----:B--2---:R-:W-:Y:S05]  /*82a0*/  @!P0 BRA `(.L_x_142) ;  /* 0xfffffffc00f08947 */ /* 0x004fea000383ffff */
[----:B------:R-:W-:Y:S05]  /*82b0*/  BRA `(.L_x_143) ;  /* 0xffffffac00707947 */ /* 0x000fea000383ffff */
.L_x_48:
[----:B------:R-:W-:-:S07]  /*82c0*/  MOV R0, UR4 ;  /* 0x0000000400007c02 */ /* 0x000fce0008000f00 */
.L_x_144:
[----:B-1----:R1:W2:Y:S02]  /*82d0*/  SYNCS.PHASECHK.TRANS64.TRYWAIT P0, [R0+URZ], R2 ;  /* 0x00000002000075a7 */ /* 0x0022a400080011ff */
[----:B--2---:R-:W-:Y:S05]  /*82e0*/  @!P0 NANOSLEEP.SYNCS 0x989680 ;  /* 0x009896800000895d */ /* 0x004fea0003900000 */
[----:B------:R-:W2:Y:S02]  /*82f0*/  @!P0 SYNCS.PHASECHK.TRANS64 P0, [R0+URZ], R2 ;  /* 0x00000002000085a7 */ /* 0x000ea400080010ff */
[----:B--2---:R-:W-:Y:S05]  /*8300*/  @!P0 BRA `(.L_x_144) ;  /* 0xfffffffc00f08947 */ /* 0x004fea000383ffff */
[----:B------:R-:W-:Y:S05]  /*8310*/  BRA `(.L_x_145) ;  /* 0xffffffac00807947 */ /* 0x000fea000383ffff */
.L_x_49:
[----:B------:R-:W-:-:S07]  /*8320*/  MOV R0, UR4 ;  /* 0x0000000400007c02 */ /* 0x000fce0008000f00 */
.L_x_146:
[----:B-1----:R1:W2:Y:S02]  /*8330*/  SYNCS.PHASECHK.TRANS64.TRYWAIT P0, [R0+URZ], R2 ;  /* 0x00000002000075a7 */ /* 0x0022a400080011ff */
[----:B--2---:R-:W-:Y:S05]  /*8340*/  @!P0 NANOSLEEP.SYNCS 0x989680 ;  /* 0x009896800000895d */ /* 0x004fea0003900000 */
[----:B------:R-:W2:Y:S02]  /*8350*/  @!P0 SYNCS.PHASECHK.TRANS64 P0, [R0+URZ], R2 ;  /* 0x00000002000085a7 */ /* 0x000ea400080010ff */
[----:B--2---:R-:W-:Y:S05]  /*8360*/  @!P0 BRA `(.L_x_146) ;  /* 0xfffffffc00f08947 */ /* 0x004fea000383ffff */
[----:B------:R-:W-:Y:S05]  /*8370*/  BRA `(.L_x_147) ;  /* 0xffffffac00907947 */ /* 0x000fea000383ffff */
.L_x_52:
[----:B------:R-:W-:-:S07]  /*8380*/  MOV R4, UR45 ;  /* 0x0000002d00047c02 */ /* 0x000fce0008000f00 */
.L_x_148:
[----:B-1----:R1:W2:Y:S02]  /*8390*/  SYNCS.PHASECHK.TRANS64.TRYWAIT P1, [R4+URZ+0x148], R6 ;  /* 0x00014806040075a7 */ /* 0x0022a400080211ff */
[----:B--2---:R-:W-:Y:S05]  /*83a0*/  @!P1 NANOSLEEP.SYNCS 0x989680 ;  /* 0x009896800000995d */ /* 0x004fea0003900000 */
[----:B------:R-:W2:Y:S02]  /*83b0*/  @!P1 SYNCS.PHASECHK.TRANS64 P1, [R4+URZ+0x148], R6 ;  /* 0x00014806040095a7 */ /* 0x000ea400080210ff */
[----:B--2---:R-:W-:Y:S05]  /*83c0*/  @!P1 BRA `(.L_x_148) ;  /* 0xfffffffc00f09947 */ /* 0x004fea000383ffff */
[----:B------:R-:W-:Y:S05]  /*83d0*/  BRA `(.L_x_149) ;  /* 0xffffffac00f87947 */ /* 0x000fea000383ffff */
.L_x_53:
[----:B-1----:R-:W-:-:S07]  /*83e0*/  MOV R4, UR45 ;  /* 0x0000002d00047c02 */ /* 0x002fce0008000f00 */
.L_x_150:
[----:B-1----:R1:W2:Y:S02]  /*83f0*/  SYNCS.PHASECHK.TRANS64.TRYWAIT P1, [R4+URZ+0x140], R5 ;  /* 0x00014005040075a7 */ /* 0x0022a400080211ff */
[----:B--2---:R-:W-:Y:S05]  /*8400*/  @!P1 NANOSLEEP.SYNCS 0x989680 ;  /* 0x009896800000995d */ /* 0x004fea0003900000 */
[----:B------:R-:W2:Y:S02]  /*8410*/  @!P1 SYNCS.PHASECHK.TRANS64 P1, [R4+URZ+0x140], R5 ;  /* 0x00014005040095a7 */ /* 0x000ea400080210ff */
[----:B--2---:R-:W-:Y:S05]  /*8420*/  @!P1 BRA `(.L_x_150) ;  /* 0xfffffffc00f09947 */ /* 0x004fea000383ffff */
[----:B------:R-:W-:Y:S05]  /*8430*/  BRA `(.L_x_151) ;  /* 0xffffffb000007947 */ /* 0x000fea000383ffff */
.L_x_61:
[----:B------:R-:W-:-:S07]  /*8440*/  MOV R0, UR6 ;  /* 0x0000000600007c02 */ /* 0x000fce0008000f00 */
.L_x_152:
[----:B-1----:R1:W2:Y:S02]  /*8450*/  SYNCS.PHASECHK.TRANS64.TRYWAIT P0, [R0+URZ+0x140], R4 ;  /* 0x00014004000075a7 */ /* 0x0022a400080011ff */
[----:B--2---:R-:W-:Y:S05]  /*8460*/  @!P0 NANOSLEEP.SYNCS 0x989680 ;  /* 0x009896800000895d */ /* 0x004fea0003900000 */
[----:B------:R-:W2:Y:S02]  /*8470*/  @!P0 SYNCS.PHASECHK.TRANS64 P0, [R0+URZ+0x140], R4 ;  /* 0x00014004000085a7 */ /* 0x000ea400080010ff */
[----:B--2---:R-:W-:Y:S05]  /*8480*/  @!P0 BRA `(.L_x_152) ;  /* 0xfffffffc00f08947 */ /* 0x004fea000383ffff */
[----:B------:R-:W-:Y:S05]  /*8490*/  BRA `(.L_x_153) ;  /* 0xffffffb400747947 */ /* 0x000fea000383ffff */
.L_x_62:
[----:B------:R-:W-:-:S07]  /*84a0*/  MOV R4, UR8 ;  /* 0x0000000800047c02 */ /* 0x000fce0008000f00 */
.L_x_154:
[----:B-1----:R1:W2:Y:S02]  /*84b0*/  SYNCS.PHASECHK.TRANS64.TRYWAIT P0, [R4+URZ+0x160], R0 ;  /* 0x00016000040075a7 */ /* 0x0022a400080011ff */
[----:B--2---:R-:W-:Y:S05]  /*84c0*/  @!P0 NANOSLEEP.SYNCS 0x989680 ;  /* 0x009896800000895d */ /* 0x004fea0003900000 */
[----:B------:R-:W2:Y:S02]  /*84d0*/  @!P0 SYNCS.PHASECHK.TRANS64 P0, [R4+URZ+0x160], R0 ;  /* 0x00016000040085a7 */ /* 0x000ea400080010ff */
[----:B--2---:R-:W-:Y:S05]  /*84e0*/  @!P0 BRA `(.L_x_154) ;  /* 0xfffffffc00f08947 */ /* 0x004fea000383ffff */
[----:B------:R-:W-:Y:S05]  /*84f0*/  BRA `(.L_x_155) ;  /* 0xffffffb400907947 */ /* 0x000fea000383ffff */
.L_x_65:
[----:B-1----:R-:W-:Y:S07]  /*8500*/  MOV R0, UR7 ;  /* 0x0000000700007c02 */ /* 0x002fee0008000f00 */
.L_x_156:
[----:B-1----:R1:W2:Y:S02]  /*8510*/  SYNCS.PHASECHK.TRANS64.TRYWAIT P0, [R0+URZ], R5 ;  /* 0x00000005000075a7 */ /* 0x0022a400080011ff */
[----:B--2---:R-:W-:Y:S05]  /*8520*/  @!P0 NANOSLEEP.SYNCS 0x989680 ;  /* 0x009896800000895d */ /* 0x004fea0003900000 */
[----:B------:R-:W2:Y:S02]  /*8530*/  @!P0 SYNCS.PHASECHK.TRANS64 P0, [R0+URZ], R5 ;  /* 0x00000005000085a7 */ /* 0x000ea400080010ff */
[----:B--2---:R-:W-:Y:S05]  /*8540*/  @!P0 BRA `(.L_x_156) ;  /* 0xfffffffc00f08947 */ /* 0x004fea000383ffff */
[----:B------:R-:W-:Y:S05]  /*8550*/  BRA `(.L_x_64) ;  /* 0xffffffb400b47947 */ /* 0x000fea000383ffff */
.L_x_68:
[----:B------:R-:W-:-:S07]  /*8560*/  MOV R0, UR5 ;  /* 0x0000000500007c02 */ /* 0x000fce0008000f00 */
.L_x_157:
[----:B-1----:R1:W4:Y:S02]  /*8570*/  SYNCS.PHASECHK.TRANS64.TRYWAIT P0, [R0+URZ], R2 ;  /* 0x00000002000075a7 */ /* 0x00232400080011ff */
[----:B----4-:R-:W-:Y:S05]  /*8580*/  @!P0 NANOSLEEP.SYNCS 0x989680 ;  /* 0x009896800000895d */ /* 0x010fea0003900000 */
[----:B------:R-:W4:Y:S02]  /*8590*/  @!P0 SYNCS.PHASECHK.TRANS64 P0, [R0+URZ], R2 ;  /* 0x00000002000085a7 */ /* 0x000f2400080010ff */
[----:B----4-:R-:W-:Y:S05]  /*85a0*/  @!P0 BRA `(.L_x_157) ;  /* 0xfffffffc00f08947 */ /* 0x010fea000383ffff */
[----:B------:R-:W-:Y:S05]  /*85b0*/  BRA `(.L_x_158) ;  /* 0xffffffb8007c7947 */ /* 0x000fea000383ffff */
.L_x_69:
[----:B------:R-:W-:-:S07]  /*85c0*/  MOV R0, UR7 ;  /* 0x0000000700007c02 */ /* 0x000fce0008000f00 */
.L_x_159:
[----:B-1----:R1:W4:Y:S02]  /*85d0*/  SYNCS.PHASECHK.TRANS64.TRYWAIT P0, [R0+URZ], R2 ;  /* 0x00000002000075a7 */ /* 0x00232400080011ff */
[----:B----4-:R-:W-:Y:S05]  /*85e0*/  @!P0 NANOSLEEP.SYNCS 0x989680 ;  /* 0x009896800000895d */ /* 0x010fea0003900000 */
[----:B------:R-:W4:Y:S02]  /*85f0*/  @!P0 SYNCS.PHASECHK.TRANS64 P0, [R0+URZ], R2 ;  /* 0x00000002000085a7 */ /* 0x000f2400080010ff */
[----:B----4-:R-:W-:Y:S05]  /*8600*/  @!P0 BRA `(.L_x_159) ;  /* 0xfffffffc00f08947 */ /* 0x010fea000383ffff */
[----:B------:R-:W-:Y:S05]  /*8610*/  BRA `(.L_x_160) ;  /* 0xffffffb800887947 */ /* 0x000fea000383ffff */
.L_x_74:
[----:B------:R-:W-:Y:S07]  /*8620*/  MOV R0, UR22 ;  /* 0x0000001600007c02 */ /* 0x000fee0008000f00 */
.L_x_161:
[----:B--2---:R2:W3:Y:S02]  /*8630*/  SYNCS.PHASECHK.TRANS64.TRYWAIT P0, [R0+URZ+0x140], R2 ;  /* 0x00014002000075a7 */ /* 0x0044e400080011ff */
[----:B---3--:R-:W-:Y:S05]  /*8640*/  @!P0 NANOSLEEP.SYNCS 0x989680 ;  /* 0x009896800000895d */ /* 0x008fea0003900000 */
[----:B------:R-:W3:Y:S02]  /*8650*/  @!P0 SYNCS.PHASECHK.TRANS64 P0, [R0+URZ+0x140], R2 ;  /* 0x00014002000085a7 */ /* 0x000ee400080010ff */
[----:B---3--:R-:W-:Y:S05]  /*8660*/  @!P0 BRA `(.L_x_161) ;  /* 0xfffffffc00f08947 */ /* 0x008fea000383ffff */
[----:B------:R-:W-:Y:S05]  /*8670*/  BRA `(.L_x_162) ;  /* 0xffffffbc00a87947 */ /* 0x000fea000383ffff */
.L_x_77:
[----:B------:R-:W-:Y:S07]  /*8680*/  MOV R0, UR22 ;  /* 0x0000001600007c02 */ /* 0x000fee0008000f00 */
.L_x_163:
[----:B-1----:R1:W2:Y:S02]  /*8690*/  SYNCS.PHASECHK.TRANS64.TRYWAIT P0, [R0+URZ+0x138], R2 ;  /* 0x00013802000075a7 */ /* 0x0022a400080011ff */
[----:B--2---:R-:W-:Y:S05]  /*86a0*/  @!P0 NANOSLEEP.SYNCS 0x989680 ;  /* 0x009896800000895d */ /* 0x004fea0003900000 */
[----:B------:R-:W2:Y:S02]  /*86b0*/  @!P0 SYNCS.PHASECHK.TRANS64 P0, [R0+URZ+0x138], R2 ;  /* 0x00013802000085a7 */ /* 0x000ea400080010ff */
[----:B--2---:R-:W-:Y:S05]  /*86c0*/  @!P0 BRA `(.L_x_163) ;  /* 0xfffffffc00f08947 */ /* 0x004fea000383ffff */
[----:B------:R-:W-:Y:S05]  /*86d0*/  BRA `(.L_x_76) ;  /* 0xffffffc000807947 */ /* 0x000fea000383ffff */
.L_x_80:
[----:B------:R-:W-:Y:S07]  /*86e0*/  MOV R0, UR22 ;  /* 0x0000001600007c02 */ /* 0x000fee0008000f00 */
.L_x_164:
[----:B-1----:R1:W2:Y:S02]  /*86f0*/  SYNCS.PHASECHK.TRANS64.TRYWAIT P0, [R0+URZ+0x120], R14 ;  /* 0x0001200e000075a7 */ /* 0x0022a400080011ff */
[----:B--2---:R-:W-:Y:S05]  /*8700*/  @!P0 NANOSLEEP.SYNCS 0x989680 ;  /* 0x009896800000895d */ /* 0x004fea0003900000 */
[----:B------:R-:W2:Y:S02]  /*8710*/  @!P0 SYNCS.PHASECHK.TRANS64 P0, [R0+URZ+0x120], R14 ;  /* 0x0001200e000085a7 */ /* 0x000ea400080010ff */
[----:B--2---:R-:W-:Y:S05]  /*8720*/  @!P0 BRA `(.L_x_164) ;  /* 0xfffffffc00f08947 */ /* 0x004fea000383ffff */
[----:B------:R-:W-:Y:S05]  /*8730*/  BRA `(.L_x_165) ;  /* 0xffffffc400387947 */ /* 0x000fea000383ffff */
.L_x_81:
[----:B------:R-:W-:Y:S07]  /*8740*/  MOV R0, UR22 ;  /* 0x0000001600007c02 */ /* 0x000fee0008000f00 */
.L_x_166:
[----:B-1----:R1:W2:Y:S02]  /*8750*/  SYNCS.PHASECHK.TRANS64.TRYWAIT P0, [R0+URZ+0x128], R14 ;  /* 0x0001280e000075a7 */ /* 0x0022a400080011ff */
[----:B--2---:R-:W-:Y:S05]  /*8760*/  @!P0 NANOSLEEP.SYNCS 0x989680 ;  /* 0x009896800000895d */ /* 0x004fea0003900000 */
[----:B------:R-:W2:Y:S02]  /*8770*/  @!P0 SYNCS.PHASECHK.TRANS64 P0, [R0+URZ+0x128], R14 ;  /* 0x0001280e000085a7 */ /* 0x000ea400080010ff */
[----:B--2---:R-:W-:Y:S05]  /*8780*/  @!P0 BRA `(.L_x_166) ;  /* 0xfffffffc00f08947 */ /* 0x004fea000383ffff */
[----:B------:R-:W-:Y:S05]  /*8790*/  BRA `(.L_x_167) ;  /* 0xffffffc400ac7947 */ /* 0x000fea000383ffff */
.L_x_83:
[----:B------:R-:W-:-:S07]  /*87a0*/  MOV R0, UR22 ;  /* 0x0000001600007c02 */ /* 0x000fce0008000f00 */
.L_x_168:
[----:B-1----:R1:W3:Y:S02]  /*87b0*/  SYNCS.PHASECHK.TRANS64.TRYWAIT P0, [R0+URZ+0x120], R2 ;  /* 0x00012002000075a7 */ /* 0x0022e400080011ff */
[----:B---3--:R-:W-:Y:S05]  /*87c0*/  @!P0 NANOSLEEP.SYNCS 0x989680 ;  /* 0x009896800000895d */ /* 0x008fea0003900000 */
[----:B------:R-:W3:Y:S02]  /*87d0*/  @!P0 SYNCS.PHASECHK.TRANS64 P0, [R0+URZ+0x120], R2 ;  /* 0x00012002000085a7 */ /* 0x000ee400080010ff */
[----:B---3--:R-:W-:Y:S05]  /*87e0*/  @!P0 BRA `(.L_x_168) ;  /* 0xfffffffc00f08947 */ /* 0x008fea000383ffff */
[----:B------:R-:W-:Y:S05]  /*87f0*/  BRA `(.L_x_169) ;  /* 0xffffffc800107947 */ /* 0x000fea000383ffff */
.L_x_85:
[----:B------:R-:W-:Y:S07]  /*8800*/  MOV R0, UR51 ;  /* 0x0000003300007c02 */ /* 0x000fee0008000f00 */
.L_x_170:
[----:B-1----:R1:W2:Y:S02]  /*8810*/  SYNCS.PHASECHK.TRANS64.TRYWAIT P0, [R0+URZ+0x140], R2 ;  /* 0x00014002000075a7 */ /* 0x0022a400080011ff */
[----:B--2---:R-:W-:Y:S05]  /*8820*/  @!P0 NANOSLEEP.SYNCS 0x989680 ;  /* 0x009896800000895d */ /* 0x004fea0003900000 */
[----:B------:R-:W2:Y:S02]  /*8830*/  @!P0 SYNCS.PHASECHK.TRANS64 P0, [R0+URZ+0x140], R2 ;  /* 0x00014002000085a7 */ /* 0x000ea400080010ff */
[----:B--2---:R-:W-:Y:S05]  /*8840*/  @!P0 BRA `(.L_x_170) ;  /* 0xfffffffc00f08947 */ /* 0x004fea000383ffff */
[----:B------:R-:W-:Y:S05]  /*8850*/  BRA `(.L_x_171) ;  /* 0xffffffc800e47947 */ /* 0x000fea000383ffff */
.L_x_96:
[----:B---3--:R3:W1:Y:S02]  /*8860*/  SYNCS.PHASECHK.TRANS64.TRYWAIT P1, [R0+URZ+0x110], R5 ;  /* 0x00011005000075a7 */ /* 0x00866400080211ff */
[----:B-1----:R-:W-:Y:S05]  /*8870*/  @!P1 NANOSLEEP.SYNCS 0x989680 ;  /* 0x009896800000995d */ /* 0x002fea0003900000 */
[----:B------:R-:W1:Y:S02]  /*8880*/  @!P1 SYNCS.PHASECHK.TRANS64 P1, [R0+URZ+0x110], R5 ;  /* 0x00011005000095a7 */ /* 0x000e6400080210ff */
[----:B-1----:R-:W-:Y:S05]  /*8890*/  @!P1 BRA `(.L_x_96) ;  /* 0xfffffffc00f09947 */ /* 0x002fea000383ffff */
[----:B------:R-:W-:Y:S05]  /*88a0*/  BRA `(.L_x_95) ;  /* 0xffffffd8001c7947 */ /* 0x000fea000383ffff */
.L_x_98:
[----:B---3--:R3:W4:Y:S02]  /*88b0*/  SYNCS.PHASECHK.TRANS64.TRYWAIT P0, [R120+URZ+0x150], R3 ;  /* 0x00015003780075a7 */ /* 0x00872400080011ff */
[----:B----4-:R-:W-:Y:S05]  /*88c0*/  @!P0 NANOSLEEP.SYNCS 0x989680 ;  /* 0x009896800000895d */ /* 0x010fea0003900000 */
[----:B------:R-:W4:Y:S02]  /*88d0*/  @!P0 SYNCS.PHASECHK.TRANS64 P0, [R120+URZ+0x150], R3 ;  /* 0x00015003780085a7 */ /* 0x000f2400080010ff */
[----:B----4-:R-:W-:Y:S05]  /*88e0*/  @!P0 BRA `(.L_x_98) ;  /* 0xfffffffc00f08947 */ /* 0x010fea000383ffff */
[----:B------:R-:W-:Y:S05]  /*88f0*/  BRA `(.L_x_97) ;  /* 0xffffffd8006c7947 */ /* 0x000fea000383ffff */
.L_x_107:
[----:B---3--:R3:W4:Y:S02]  /*8900*/  SYNCS.PHASECHK.TRANS64.TRYWAIT P0, [R2+URZ+0x110], R0 ;  /* 0x00011000020075a7 */ /* 0x00872400080011ff */
[----:B----4-:R-:W-:Y:S05]  /*8910*/  @!P0 NANOSLEEP.SYNCS 0x989680 ;  /* 0x009896800000895d */ /* 0x010fea0003900000 */
[----:B------:R-:W4:Y:S02]  /*8920*/  @!P0 SYNCS.PHASECHK.TRANS64 P0, [R2+URZ+0x110], R0 ;  /* 0x00011000020085a7 */ /* 0x000f2400080010ff */
[----:B----4-:R-:W-:Y:S05]  /*8930*/  @!P0 BRA `(.L_x_107) ;  /* 0xfffffffc00f08947 */ /* 0x010fea000383ffff */
[----:B------:R-:W-:Y:S05]  /*8940*/  BRA `(.L_x_106) ;  /* 0xffffffe400707947 */ /* 0x000fea000383ffff */
        .weak           $__internal_0_$__cuda_sm10x_tcgen05_guardrail_trap_col_being_dealloced_not_returned_by_alloc
        .type           $__internal_0_$__cuda_sm10x_tcgen05_guardrail_trap_col_being_dealloced_not_returned_by_alloc,@function
        .size           $__internal_0_$__cuda_sm10x_tcgen05_guardrail_trap_col_being_dealloced_not_returned_by_alloc,($__internal_1_$__cuda_sm10x_tcgen05_guardrail_trap_phase_invalid_during_alloc - $__internal_0_$__cuda_sm10x_tcgen05_guardrail_trap_col_being_dealloced_not_returned_by_alloc)
$__internal_0_$__cuda_sm10x_tcgen05_guardrail_trap_col_being_dealloced_not_returned_by_alloc:
[----:B------:R-:W-:Y:S05]  /*8950*/  BPT.TRAP 0x1 ;  /* 0x000000040000795c */ /* 0x000fea0000300000 */
[----:B------:R-:W-:-:S04]  /*8960*/  HFMA2 R3, -RZ, RZ, 0, 0 ;  /* 0x00000000ff037431 */ /* 0x000fc800000001ff */
[----:B------:R-:W-:Y:S05]  /*8970*/  RET.REL.NODEC R2 `(_ZN7cutlass13device_kernelINS_4conv6kernel13ConvUniversalINS1_16ConvProblemShapeILNS1_8OperatorE0ELi2EEENS1_10collective14CollectiveConvINS1_47MainloopSm100TmaUmmaWarpSpecializedImplicitGemmILS5_0ELi17ELi2ELi1ELi2EN4cute5tupleIJNSA_1CILi1EEESD_SD_EEEEENSB_IJNSC_ILi64EEENSC_ILi128EEENSB_IJSG_EEEEEENS_12float_e4m3_tESK_NSA_8TiledMMAINSA_8MMA_AtomIJNSA_10MMA_TraitsINSA_19SM100_MMA_F8F6F4_SSEJSK_SK_fSG_SH_NSA_17integral_constantINSA_4UMMA5MajorELSR_0EEESS_NSP_INSQ_7ScaleInELST_0EEESU_EEEEEENSA_6LayoutISE_NSB_IJNSC_ILi0EEESY_SY_EEEEENSB_IJNSA_10UnderscoreES11_S11_EEEEENS7_6detail27Sm100ImplicitGemmTileTraitsINSA_20SM90_TMA_LOAD_IM2COLENSA_14ComposedLayoutINSA_7SwizzleILi2ELi4ELi3EEENSA_18smem_ptr_flag_bitsILi8EEENSX_INSB_IJNSC_ILi8EEESG_EEENSB_IJSG_SD_EEEEEEEvEENS15_INSA_13SM90_TMA_LOADES1G_vEEEENS_8epilogue10collective18CollectiveEpilogueINS1L_23Sm100TmaWarpSpecializedILi2ELi2ELi32ELb0ELb0EEEJSJ_NSB_IJNSX_ISG_SD_EES1Q_EEESK_NSB_IJNSB_IJlllEEESD_SY_EEESK_S1T_NS1L_6fusion15FusionCallbacksIS1P_NS1U_17LinearCombinationISK_fSK_fLNS_15FloatRoundStyleE2EEESJ_S1R_JEEENSA_5SM1004TMEM4LOAD26SM100_TMEM_LOAD_16dp32b32xES16_S1G_NSA_39AutoVectorizingCopyWithAssumedAlignmentILi128EEENSA_21SM90_TMA_STORE_IM2COLES1G_S25_S25_EEEvvEEEEvNT_6ParamsE) ;  /* 0xffffff7402a07950 */ /* 0x000fea0003c3ffff */
        .weak           $__internal_1_$__cuda_sm10x_tcgen05_guardrail_trap_phase_invalid_during_alloc
        .type           $__internal_1_$__cuda_sm10x_tcgen05_guardrail_trap_phase_invalid_during_alloc,@function
        .size           $__internal_1_$__cuda_sm10x_tcgen05_guardrail_trap_phase_invalid_during_alloc,($__internal_2_$__cuda_sm10x_tcgen05_guardrail_trap_unallocated_columns_being_dealloced - $__internal_1_$__cuda_sm10x_tcgen05_guardrail_trap_phase_invalid_during_alloc)
$__internal_1_$__cuda_sm10x_tcgen05_guardrail_trap_phase_invalid_during_alloc:
[----:B------:R-:W-:Y:S05]  /*8980*/  BPT.TRAP 0x1 ;  /* 0x000000040000795c */ /* 0x000fea0000300000 */
[----:B------:R-:W-:-:S04]  /*8990*/  MOV R3, 0x0 ;  /* 0x0000000000037802 */ /* 0x000fc80000000f00 */
[----:B------:R-:W-:Y:S05]  /*89a0*/  RET.REL.NODEC R2 `(_ZN7cutlass13device_kernelINS_4conv6kernel13ConvUniversalINS1_16ConvProblemShapeILNS1_8OperatorE0ELi2EEENS1_10collective14CollectiveConvINS1_47MainloopSm100TmaUmmaWarpSpecializedImplicitGemmILS5_0ELi17ELi2ELi1ELi2EN4cute5tupleIJNSA_1CILi1EEESD_SD_EEEEENSB_IJNSC_ILi64EEENSC_ILi128EEENSB_IJSG_EEEEEENS_12float_e4m3_tESK_NSA_8TiledMMAINSA_8MMA_AtomIJNSA_10MMA_TraitsINSA_19SM100_MMA_F8F6F4_SSEJSK_SK_fSG_SH_NSA_17integral_constantINSA_4UMMA5MajorELSR_0EEESS_NSP_INSQ_7ScaleInELST_0EEESU_EEEEEENSA_6LayoutISE_NSB_IJNSC_ILi0EEESY_SY_EEEEENSB_IJNSA_10UnderscoreES11_S11_EEEEENS7_6detail27Sm100ImplicitGemmTileTraitsINSA_20SM90_TMA_LOAD_IM2COLENSA_14ComposedLayoutINSA_7SwizzleILi2ELi4ELi3EEENSA_18smem_ptr_flag_bitsILi8EEENSX_INSB_IJNSC_ILi8EEESG_EEENSB_IJSG_SD_EEEEEEEvEENS15_INSA_13SM90_TMA_LOADES1G_vEEEENS_8epilogue10collective18CollectiveEpilogueINS1L_23Sm100TmaWarpSpecializedILi2ELi2ELi32ELb0ELb0EEEJSJ_NSB_IJNSX_ISG_SD_EES1Q_EEESK_NSB_IJNSB_IJlllEEESD_SY_EEESK_S1T_NS1L_6fusion15FusionCallbacksIS1P_NS1U_17LinearCombinationISK_fSK_fLNS_15FloatRoundStyleE2EEESJ_S1R_JEEENSA_5SM1004TMEM4LOAD26SM100_TMEM_LOAD_16dp32b32xES16_S1G_NSA_39AutoVectorizingCopyWithAssumedAlignmentILi128EEENSA_21SM90_TMA_STORE_IM2COLES1G_S25_S25_EEEvvEEEEvNT_6ParamsE) ;  /* 0xffffff7402947950 */ /* 0x000fea0003c3ffff */
        .weak           $__internal_2_$__cuda_sm10x_tcgen05_guardrail_trap_unallocated_columns_being_dealloced
        .type           $__internal_2_$__cuda_sm10x_tcgen05_guardrail_trap_unallocated_columns_being_dealloced,@function
        .size           $__internal_2_$__cuda_sm10x_tcgen05_guardrail_trap_unallocated_columns_being_dealloced,(.L_x_173 - $__internal_2_$__cuda_sm10x_tcgen05_guardrail_trap_unallocated_columns_being_dealloced)
$__internal_2_$__cuda_sm10x_tcgen05_guardrail_trap_unallocated_columns_being_dealloced:
[----:B------:R-:W-:Y:S05]  /*89b0*/  BPT.TRAP 0x1 ;  /* 0x000000040000795c */ /* 0x000fea0000300000 */
[----:B------:R-:W-:-:S04]  /*89c0*/  HFMA2 R3, -RZ, RZ, 0, 0 ;  /* 0x00000000ff037431 */ /* 0x000fc800000001ff */
[----:B------:R-:W-:Y:S05]  /*89d0*/  RET.REL.NODEC R2 `(_ZN7cutlass13device_kernelINS_4conv6kernel13ConvUniversalINS1_16ConvProblemShapeILNS1_8OperatorE0ELi2EEENS1_10collective14CollectiveConvINS1_47MainloopSm100TmaUmmaWarpSpecializedImplicitGemmILS5_0ELi17ELi2ELi1ELi2EN4cute5tupleIJNSA_1CILi1EEESD_SD_EEEEENSB_IJNSC_ILi64EEENSC_ILi128EEENSB_IJSG_EEEEEENS_12float_e4m3_tESK_NSA_8TiledMMAINSA_8MMA_AtomIJNSA_10MMA_TraitsINSA_19SM100_MMA_F8F6F4_SSEJSK_SK_fSG_SH_NSA_17integral_constantINSA_4UMMA5MajorELSR_0EEESS_NSP_INSQ_7ScaleInELST_0EEESU_EEEEEENSA_6LayoutISE_NSB_IJNSC_ILi0EEESY_SY_EEEEENSB_IJNSA_10UnderscoreES11_S11_EEEEENS7_6detail27Sm100ImplicitGemmTileTraitsINSA_20SM90_TMA_LOAD_IM2COLENSA_14ComposedLayoutINSA_7SwizzleILi2ELi4ELi3EEENSA_18smem_ptr_flag_bitsILi8EEENSX_INSB_IJNSC_ILi8EEESG_EEENSB_IJSG_SD_EEEEEEEvEENS15_INSA_13SM90_TMA_LOADES1G_vEEEENS_8epilogue10collective18CollectiveEpilogueINS1L_23Sm100TmaWarpSpecializedILi2ELi2ELi32ELb0ELb0EEEJSJ_NSB_IJNSX_ISG_SD_EES1Q_EEESK_NSB_IJNSB_IJlllEEESD_SY_EEESK_S1T_NS1L_6fusion15FusionCallbacksIS1P_NS1U_17LinearCombinationISK_fSK_fLNS_15FloatRoundStyleE2EEESJ_S1R_JEEENSA_5SM1004TMEM4LOAD26SM100_TMEM_LOAD_16dp32b32xES16_S1G_NSA_39AutoVectorizingCopyWithAssumedAlignmentILi128EEENSA_21SM90_TMA_STORE_IM2COLES1G_S25_S25_EEEvvEEEEvNT_6ParamsE) ;  /* 0xffffff7402887950 */ /* 0x000fea0003c3ffff */
.L_x_172:
[----:B------:R-:W-:-:S00]  /*89e0*/  BRA `(.L_x_172) ;  /* 0xfffffffc00fc7947 */ /* 0x000fc0000383ffff */
[----:B------:R-:W-:-:S00]  /*89f0*/  NOP ;  /* 0x0000000000007918 */ /* 0x000fc00000000000 */
        /* <DEDUP_REMOVED lines=8> */
.L_x_173:


//--------------------- .nv.global.init           --------------------------
	.section	.nv.global.init,"aw",@progbits
.nv.global.init:
	.type		$str$29,@object
	.size		$str$29,($str$30 - $str$29)
$str$29:
        /*0000*/ 	.byte	0x28, 0x61, 0x64, 0x64, 0x72, 0x65, 0x73, 0x73, 0x20, 0x26, 0x20, 0x6d, 0x61, 0x73, 0x6b, 0x29
        /*0010*/ 	.byte	0x20, 0x3d, 0x3d, 0x20, 0x30, 0x00
	.type		$str$30,@object
	.size		$str$30,($str$28 - $str$30)
$str$30:
        /*0016*/ 	.byte	0x2f, 0x74, 0x6d, 0x70, 0x2f, 0x63, 0x75, 0x74, 0x6c, 0x61, 0x73, 0x73, 0x5f, 0x73, 0x77, 0x65
        /*0026*/ 	.byte	0x65, 0x70, 0x5f, 0x73, 0x72, 0x63, 0x2f, 0x69, 0x6e, 0x63, 0x6c, 0x75, 0x64, 0x65, 0x2f, 0x63
        /*0036*/ 	.byte	0x75, 0x74, 0x65, 0x2f, 0x70, 0x6f, 0x69, 0x6e, 0x74, 0x65, 0x72, 0x5f, 0x66, 0x6c, 0x61, 0x67
        /*0046*/ 	.byte	0x67, 0x65, 0x64, 0x2e, 0x68, 0x70, 0x70, 0x00
	.type		$str$28,@object
	.size		$str$28,($str$27 - $str$28)
$str$28:
        /*004e*/ 	.byte	0x2f, 0x74, 0x6d, 0x70, 0x2f, 0x63, 0x75, 0x74, 0x6c, 0x61, 0x73, 0x73, 0x5f, 0x73, 0x77, 0x65
        /*005e*/ 	.byte	0x65, 0x70, 0x5f, 0x73, 0x72, 0x63, 0x2f, 0x69, 0x6e, 0x63, 0x6c, 0x75, 0x64, 0x65, 0x2f, 0x63
        /*006e*/ 	.byte	0x75, 0x74, 0x65, 0x2f, 0x61, 0x74, 0x6f, 0x6d, 0x2f, 0x63, 0x6f, 0x70, 0x79, 0x5f, 0x74, 0x72
        /*007e*/ 	.byte	0x61, 0x69, 0x74, 0x73, 0x5f, 0x73, 0x6d, 0x31, 0x30, 0x30, 0x2e, 0x68, 0x70, 0x70, 0x00
	.type		$str$27,@object
	.size		$str$27,(__unnamed_1 - $str$27)
$str$27:
        /*008d*/ 	.byte	0x28, 0x28, 0x75, 0x69, 0x6e, 0x74, 0x33, 0x32, 0x5f, 0x74, 0x28, 0x74, 0x68, 0x72, 0x65, 0x61
        /*009d*/ 	.byte	0x64, 0x49, 0x64, 0x78, 0x2e, 0x78, 0x29, 0x20, 0x2f, 0x20, 0x33, 0x32, 0x29, 0x20, 0x25, 0x20
        /*00ad*/ 	.byte	0x34, 0x29, 0x20, 0x3d, 0x3d, 0x20, 0x28, 0x28, 0x28, 0x74, 0x6d, 0x65, 0x6d, 0x5f, 0x61, 0x64
        /*00bd*/ 	.byte	0x64, 0x72, 0x20, 0x3e, 0x3e, 0x20, 0x31, 0x36, 0x29, 0x20, 0x2f, 0x20, 0x33, 0x32, 0x29, 0x20
        /*00cd*/ 	.byte	0x25, 0x20, 0x34, 0x29, 0x00
	.type		__unnamed_1,@object
	.size		__unnamed_1,(__unnamed_2 - __unnamed_1)
__unnamed_1:
        /*00d2*/ 	.byte	0x61, 0x75, 0x74, 0x6f, 0x20, 0x63, 0x75, 0x74, 0x65, 0x3a, 0x3a, 0x61, 0x73, 0x5f, 0x70, 0x6f
        /* <DEDUP_REMOVED lines=24> */
        /*0262*/ 	.byte	0x3c, 0x34, 0x30, 0x39, 0x36, 0x3e, 0x3e, 0x3e, 0x3e, 0x5d, 0x00
	.type		__unnamed_2,@object
	.size		__unnamed_2,(.L_2 - __unnamed_2)
__unnamed_2:
        /* <DEDUP_REMOVED lines=40> */
        /*04ed*/ 	.byte	0x74, 0x65, 0x3a, 0x3a, 0x43, 0x3c, 0x30, 0x3e, 0x3e, 0x3e, 0x3e, 0x5d, 0x00
.L_2:


//--------------------- .nv.shared._ZN7cutlass13device_kernelINS_4conv6kernel13ConvUniversalINS1_16ConvProblemShapeILNS1_8OperatorE0ELi2EEENS1_10collective14CollectiveConvINS1_47MainloopSm100TmaUmmaWarpSpecializedImplicitGemmILS5_0ELi17ELi2ELi1ELi2EN4cute5tupleIJNSA_1CILi1EEESD_SD_EEEEENSB_IJNSC_ILi64EEENSC_ILi128EEENSB_IJSG_EEEEEENS_12float_e4m3_tESK_NSA_8TiledMMAINSA_8MMA_AtomIJNSA_10MMA_TraitsINSA_19SM100_MMA_F8F6F4_SSEJSK_SK_fSG_SH_NSA_17integral_constantINSA_4UMMA5MajorELSR_0EEESS_NSP_INSQ_7ScaleInELST_0EEESU_EEEEEENSA_6LayoutISE_NSB_IJNSC_ILi0EEESY_SY_EEEEENSB_IJNSA_10UnderscoreES11_S11_EEEEENS7_6detail27Sm100ImplicitGemmTileTraitsINSA_20SM90_TMA_LOAD_IM2COLENSA_14ComposedLayoutINSA_7SwizzleILi2ELi4ELi3EEENSA_18smem_ptr_flag_bitsILi8EEENSX_INSB_IJNSC_ILi8EEESG_EEENSB_IJSG_SD_EEEEEEEvEENS15_INSA_13SM90_TMA_LOADES1G_vEEEENS_8epilogue10collective18CollectiveEpilogueINS1L_23Sm100TmaWarpSpecializedILi2ELi2ELi32ELb0ELb0EEEJSJ_NSB_IJNSX_ISG_SD_EES1Q_EEESK_NSB_IJNSB_IJlllEEESD_SY_EEESK_S1T_NS1L_6fusion15FusionCallbacksIS1P_NS1U_17LinearCombinationISK_fSK_fLNS_15FloatRoundStyleE2EEESJ_S1R_JEEENSA_5SM1004TMEM4LOAD26SM100_TMEM_LOAD_16dp32b32xES16_S1G_NSA_39AutoVectorizingCopyWithAssumedAlignmentILi128EEENSA_21SM90_TMA_STORE_IM2COLES1G_S25_S25_EEEvvEEEEvNT_6ParamsE --------------------------
	.section	.nv.shared._ZN7cutlass13device_kernelINS_4conv6kernel13ConvUniversalINS1_16ConvProblemShapeILNS1_8OperatorE0ELi2EEENS1_10collective14CollectiveConvINS1_47MainloopSm100TmaUmmaWarpSpecializedImplicitGemmILS5_0ELi17ELi2ELi1ELi2EN4cute5tupleIJNSA_1CILi1EEESD_SD_EEEEENSB_IJNSC_ILi64EEENSC_ILi128EEENSB_IJSG_EEEEEENS_12float_e4m3_tESK_NSA_8TiledMMAINSA_8MMA_AtomIJNSA_10MMA_TraitsINSA_19SM100_MMA_F8F6F4_SSEJSK_SK_fSG_SH_NSA_17integral_constantINSA_4UMMA5MajorELSR_0EEESS_NSP_INSQ_7ScaleInELST_0EEESU_EEEEEENSA_6LayoutISE_NSB_IJNSC_ILi0EEESY_SY_EEEEENSB_IJNSA_10UnderscoreES11_S11_EEEEENS7_6detail27Sm100ImplicitGemmTileTraitsINSA_20SM90_TMA_LOAD_IM2COLENSA_14ComposedLayoutINSA_7SwizzleILi2ELi4ELi3EEENSA_18smem_ptr_flag_bitsILi8EEENSX_INSB_IJNSC_ILi8EEESG_EEENSB_IJSG_SD_EEEEEEEvEENS15_INSA_13SM90_TMA_LOADES1G_vEEEENS_8epilogue10collective18CollectiveEpilogueINS1L_23Sm100TmaWarpSpecializedILi2ELi2ELi32ELb0ELb0EEEJSJ_NSB_IJNSX_ISG_SD_EES1Q_EEESK_NSB_IJNSB_IJlllEEESD_SY_EEESK_S1T_NS1L_6fusion15FusionCallbacksIS1P_NS1U_17LinearCombinationISK_fSK_fLNS_15FloatRoundStyleE2EEESJ_S1R_JEEENSA_5SM1004TMEM4LOAD26SM100_TMEM_LOAD_16dp32b32xES16_S1G_NSA_39AutoVectorizingCopyWithAssumedAlignmentILi128EEENSA_21SM90_TMA_STORE_IM2COLES1G_S25_S25_EEEvvEEEEvNT_6ParamsE,"aw",@nobits
	.sectionflags	@""
	.align	16
	.zero		1024


//--------------------- .nv.shared.reserved.0     --------------------------
	.section	.nv.shared.reserved.0,"aw",@nobits
	.weak		__nv_reservedSMEM_offset_0_alias
	.size		__nv_reservedSMEM_offset_0_alias, 0, 64
	.other		__nv_reservedSMEM_offset_0_alias,@"STO_CUDA_RESERVED_SHARED STV_DEFAULT"
__nv_reservedSMEM_offset_0_alias:
	.zero		0
.nv.shared.reserved.0:
	.zero		64
	.weak		__nv_reservedSMEM_tcgen05_partition
	.type		__nv_reservedSMEM_tcgen05_partition,@object
	.size		__nv_reservedSMEM_tcgen05_partition,(.L_0 - __nv_reservedSMEM_tcgen05_partition)
__nv_reservedSMEM_tcgen05_partition:
	.zero		32
.L_0:


//--------------------- .nv.global                --------------------------
	.section	.nv.global,"aw",@nobits
.nv.global:
	.type		_ZN39_INTERNAL_8089ef33_4_k_cu_1d07048e_31774cute1_E,@object
	.size		_ZN39_INTERNAL_8089ef33_4_k_cu_1d07048e_31774cute1_E,(_ZN39_INTERNAL_8089ef33_4_k_cu_1d07048e_31774cuda3std3__45__cpo6cbeginE - _ZN39_INTERNAL_8089ef33_4_k_cu_1d07048e_31774cute1_E)
_ZN39_INTERNAL_8089ef33_4_k_cu_1d07048e_31774cute1_E:
	.zero		1
	.type		_ZN39_INTERNAL_8089ef33_4_k_cu_1d07048e_31774cuda3std3__45__cpo6cbeginE,@object
	.size		_ZN39_INTERNAL_8089ef33_4_k_cu_1d07048e_31774cuda3std3__45__cpo6cbeginE,(_ZN39_INTERNAL_8089ef33_4_k_cu_1d07048e_31774cuda3std3__48in_placeE - _ZN39_INTERNAL_8089ef33_4_k_cu_1d07048e_31774cuda3std3__45__cpo6cbeginE)
_ZN39_INTERNAL_8089ef33_4_k_cu_1d07048e_31774cuda3std3__45__cpo6cbeginE:
	.zero		1
	.type		_ZN39_INTERNAL_8089ef33_4_k_cu_1d07048e_31774cuda3std3__48in_placeE,@object
	.size		_ZN39_INTERNAL_8089ef33_4_k_cu_1d07048e_31774cuda3std3__48in_placeE,(_ZN39_INTERNAL_8089ef33_4_k_cu_1d07048e_31774cuda3std6ranges3__45__cpo9iter_moveE - _ZN39_INTERNAL_8089ef33_4_k_cu_1d07048e_31774cuda3std3__48in_placeE)
_ZN39_INTERNAL_8089ef33_4_k_cu_1d07048e_31774cuda3std3__48in_placeE:
	.zero		1
	.type		_ZN39_INTERNAL_8089ef33_4_k_cu_1d07048e_31774cuda3std6ranges3__45__cpo9iter_moveE,@object
	.size		_ZN39_INTERNAL_8089ef33_4_k_cu_1d07048e_31774cuda3std6ranges3__45__cpo9iter_moveE,(_ZN39_INTERNAL_8089ef33_4_k_cu_1d07048e_31774cuda3std3__45__cpo5beginE - _ZN39_INTERNAL_8089ef33_4_k_cu_1d07048e_31774cuda3std6ranges3__45__cpo9iter_moveE)
_ZN39_INTERNAL_8089ef33_4_k_cu_1d07048e_31774cuda3std6ranges3__45__cpo9iter_moveE:
	.zero		1
	.type		_ZN39_INTERNAL_8089ef33_4_k_cu_1d07048e_31774cuda3std3__45__cpo5beginE,@object
	.size		_ZN39_INTERNAL_8089ef33_4_k_cu_1d07048e_31774cuda3std3__45__cpo5beginE,(_ZN39_INTERNAL_8089ef33_4_k_cu_1d07048e_31774cuda3std3__441_GLOBAL__N__8089ef33_4_k_cu_1d07048e_31776ignoreE - _ZN39_INTERNAL_8089ef33_4_k_cu_1d07048e_31774cuda3std3__45__cpo5beginE)
_ZN39_INTERNAL_8089ef33_4_k_cu_1d07048e_31774cuda3std3__45__cpo5beginE:
	.zero		1
	.type		_ZN39_INTERNAL_8089ef33_4_k_cu_1d07048e_31774cuda3std3__441_GLOBAL__N__8089ef33_4_k_cu_1d07048e_31776ignoreE,@object
	.size		_ZN39_INTERNAL_8089ef33_4_k_cu_1d07048e_31774cuda3std3__441_GLOBAL__N__8089ef33_4_k_cu_1d07048e_31776ignoreE,(_ZN39_INTERNAL_8089ef33_4_k_cu_1d07048e_31774cute7productE - _ZN39_INTERNAL_8089ef33_4_k_cu_1d07048e_31774cuda3std3__441_GLOBAL__N__8089ef33_4_k_cu_1d07048e_31776ignoreE)
_ZN39_INTERNAL_8089ef33_4_k_cu_1d07048e_31774cuda3std3__441_GLOBAL__N__8089ef33_4_k_cu_1d07048e_31776ignoreE:
	.zero		1
	.type		_ZN39_INTERNAL_8089ef33_4_k_cu_1d07048e_31774cute7productE,@object
	.size		_ZN39_INTERNAL_8089ef33_4_k_cu_1d07048e_31774cute7productE,(_ZN39_INTERNAL_8089ef33_4_k_cu_1d07048e_31774cuda3std3__45__cpo3endE - _ZN39_INTERNAL_8089ef33_4_k_cu_1d07048e_31774cute7productE)
_ZN39_INTERNAL_8089ef33_4_k_cu_1d07048e_31774cute7productE:
	.zero		1
	.type		_ZN39_INTERNAL_8089ef33_4_k_cu_1d07048e_31774cuda3std3__45__cpo3endE,@object
	.size		_ZN39_INTERNAL_8089ef33_4_k_cu_1d07048e_31774cuda3std3__45__cpo3endE,(_ZN39_INTERNAL_8089ef33_4_k_cu_1d07048e_31774cuda3std3__419piecewise_constructE - _ZN39_INTERNAL_8089ef33_4_k_cu_1d07048e_31774cuda3std3__45__cpo3endE)
_ZN39_INTERNAL_8089ef33_4_k_cu_1d07048e_31774cuda3std3__45__cpo3endE:
	.zero		1
	.type		_ZN39_INTERNAL_8089ef33_4_k_cu_1d07048e_31774cuda3std3__419piecewise_constructE,@object
	.size		_ZN39_INTERNAL_8089ef33_4_k_cu_1d07048e_31774cuda3std3__419piecewise_constructE,(_ZN39_INTERNAL_8089ef33_4_k_cu_1d07048e_31774cuda3std3__45__cpo4cendE - _ZN39_INTERNAL_8089ef33_4_k_cu_1d07048e_31774cuda3std3__419piecewise_constructE)
_ZN39_INTERNAL_8089ef33_4_k_cu_1d07048e_31774cuda3std3__419piecewise_constructE:
	.zero		1
	.type		_ZN39_INTERNAL_8089ef33_4_k_cu_1d07048e_31774cuda3std3__45__cpo4cendE,@object
	.size		_ZN39_INTERNAL_8089ef33_4_k_cu_1d07048e_31774cuda3std3__45__cpo4cendE,(_ZN39_INTERNAL_8089ef33_4_k_cu_1d07048e_31774cuda3std6ranges3__45__cpo4swapE - _ZN39_INTERNAL_8089ef33_4_k_cu_1d07048e_31774cuda3std3__45__cpo4cendE)
_ZN39_INTERNAL_8089ef33_4_k_cu_1d07048e_31774cuda3std3__45__cpo4cendE:
	.zero		1
	.type		_ZN39_INTERNAL_8089ef33_4_k_cu_1d07048e_31774cuda3std6ranges3__45__cpo4swapE,@object
	.size		_ZN39_INTERNAL_8089ef33_4_k_cu_1d07048e_31774cuda3std6ranges3__45__cpo4swapE,(.L_10 - _ZN39_INTERNAL_8089ef33_4_k_cu_1d07048e_31774cuda3std6ranges3__45__cpo4swapE)
_ZN39_INTERNAL_8089ef33_4_k_cu_1d07048e_31774cuda3std6ranges3__45__cpo4swapE:
	.zero		1
.L_10:


//--------------------- .nv.constant0._ZN7cutlass13device_kernelINS_4conv6kernel13ConvUniversalINS1_16ConvProblemShapeILNS1_8OperatorE0ELi2EEENS1_10collective14CollectiveConvINS1_47MainloopSm100TmaUmmaWarpSpecializedImplicitGemmILS5_0ELi17ELi2ELi1ELi2EN4cute5tupleIJNSA_1CILi1EEESD_SD_EEEEENSB_IJNSC_ILi64EEENSC_ILi128EEENSB_IJSG_EEEEEENS_12float_e4m3_tESK_NSA_8TiledMMAINSA_8MMA_AtomIJNSA_10MMA_TraitsINSA_19SM100_MMA_F8F6F4_SSEJSK_SK_fSG_SH_NSA_17integral_constantINSA_4UMMA5MajorELSR_0EEESS_NSP_INSQ_7ScaleInELST_0EEESU_EEEEEENSA_6LayoutISE_NSB_IJNSC_ILi0EEESY_SY_EEEEENSB_IJNSA_10UnderscoreES11_S11_EEEEENS7_6detail27Sm100ImplicitGemmTileTraitsINSA_20SM90_TMA_LOAD_IM2COLENSA_14ComposedLayoutINSA_7SwizzleILi2ELi4ELi3EEENSA_18smem_ptr_flag_bitsILi8EEENSX_INSB_IJNSC_ILi8EEESG_EEENSB_IJSG_SD_EEEEEEEvEENS15_INSA_13SM90_TMA_LOADES1G_vEEEENS_8epilogue10collective18CollectiveEpilogueINS1L_23Sm100TmaWarpSpecializedILi2ELi2ELi32ELb0ELb0EEEJSJ_NSB_IJNSX_ISG_SD_EES1Q_EEESK_NSB_IJNSB_IJlllEEESD_SY_EEESK_S1T_NS1L_6fusion15FusionCallbacksIS1P_NS1U_17LinearCombinationISK_fSK_fLNS_15FloatRoundStyleE2EEESJ_S1R_JEEENSA_5SM1004TMEM4LOAD26SM100_TMEM_LOAD_16dp32b32xES16_S1G_NSA_39AutoVectorizingCopyWithAssumedAlignmentILi128EEENSA_21SM90_TMA_STORE_IM2COLES1G_S25_S25_EEEvvEEEEvNT_6ParamsE --------------------------
	.section	.nv.constant0._ZN7cutlass13device_kernelINS_4conv6kernel13ConvUniversalINS1_16ConvProblemShapeILNS1_8OperatorE0ELi2EEENS1_10collective14CollectiveConvINS1_47MainloopSm100TmaUmmaWarpSpecializedImplicitGemmILS5_0ELi17ELi2ELi1ELi2EN4cute5tupleIJNSA_1CILi1EEESD_SD_EEEEENSB_IJNSC_ILi64EEENSC_ILi128EEENSB_IJSG_EEEEEENS_12float_e4m3_tESK_NSA_8TiledMMAINSA_8MMA_AtomIJNSA_10MMA_TraitsINSA_19SM100_MMA_F8F6F4_SSEJSK_SK_fSG_SH_NSA_17integral_constantINSA_4UMMA5MajorELSR_0EEESS_NSP_INSQ_7ScaleInELST_0EEESU_EEEEEENSA_6LayoutISE_NSB_IJNSC_ILi0EEESY_SY_EEEEENSB_IJNSA_10UnderscoreES11_S11_EEEEENS7_6detail27Sm100ImplicitGemmTileTraitsINSA_20SM90_TMA_LOAD_IM2COLENSA_14ComposedLayoutINSA_7SwizzleILi2ELi4ELi3EEENSA_18smem_ptr_flag_bitsILi8EEENSX_INSB_IJNSC_ILi8EEESG_EEENSB_IJSG_SD_EEEEEEEvEENS15_INSA_13SM90_TMA_LOADES1G_vEEEENS_8epilogue10collective18CollectiveEpilogueINS1L_23Sm100TmaWarpSpecializedILi2ELi2ELi32ELb0ELb0EEEJSJ_NSB_IJNSX_ISG_SD_EES1Q_EEESK_NSB_IJNSB_IJlllEEESD_SY_EEESK_S1T_NS1L_6fusion15FusionCallbacksIS1P_NS1U_17LinearCombinationISK_fSK_fLNS_15FloatRoundStyleE2EEESJ_S1R_JEEENSA_5SM1004TMEM4LOAD26SM100_TMEM_LOAD_16dp32b32xES16_S1G_NSA_39AutoVectorizingCopyWithAssumedAlignmentILi128EEENSA_21SM90_TMA_STORE_IM2COLES1G_S25_S25_EEEvvEEEEvNT_6ParamsE,"a",@progbits
	.sectionflags	@""
	.align	4
.nv.constant0._ZN7cutlass13device_kernelINS_4conv6kernel13ConvUniversalINS1_16ConvProblemShapeILNS1_8OperatorE0ELi2EEENS1_10collective14CollectiveConvINS1_47MainloopSm100TmaUmmaWarpSpecializedImplicitGemmILS5_0ELi17ELi2ELi1ELi2EN4cute5tupleIJNSA_1CILi1EEESD_SD_EEEEENSB_IJNSC_ILi64EEENSC_ILi128EEENSB_IJSG_EEEEEENS_12float_e4m3_tESK_NSA_8TiledMMAINSA_8MMA_AtomIJNSA_10MMA_TraitsINSA_19SM100_MMA_F8F6F4_SSEJSK_SK_fSG_SH_NSA_17integral_constantINSA_4UMMA5MajorELSR_0EEESS_NSP_INSQ_7ScaleInELST_0EEESU_EEEEEENSA_6LayoutISE_NSB_IJNSC_ILi0EEESY_SY_EEEEENSB_IJNSA_10UnderscoreES11_S11_EEEEENS7_6detail27Sm100ImplicitGemmTileTraitsINSA_20SM90_TMA_LOAD_IM2COLENSA_14ComposedLayoutINSA_7SwizzleILi2ELi4ELi3EEENSA_18smem_ptr_flag_bitsILi8EEENSX_INSB_IJNSC_ILi8EEESG_EEENSB_IJSG_SD_EEEEEEEvEENS15_INSA_13SM90_TMA_LOADES1G_vEEEENS_8epilogue10collective18CollectiveEpilogueINS1L_23Sm100TmaWarpSpecializedILi2ELi2ELi32ELb0ELb0EEEJSJ_NSB_IJNSX_ISG_SD_EES1Q_EEESK_NSB_IJNSB_IJlllEEESD_SY_EEESK_S1T_NS1L_6fusion15FusionCallbacksIS1P_NS1U_17LinearCombinationISK_fSK_fLNS_15FloatRoundStyleE2EEESJ_S1R_JEEENSA_5SM1004TMEM4LOAD26SM100_TMEM_LOAD_16dp32b32xES16_S1G_NSA_39AutoVectorizingCopyWithAssumedAlignmentILi128EEENSA_21SM90_TMA_STORE_IM2COLES1G_S25_S25_EEEvvEEEEvNT_6ParamsE:
	.zero		2944


//--------------------- SYMBOLS --------------------------

	.type		.nv.reservedSmem.offset0,@object
	.size		.nv.reservedSmem.offset0,0x4
	.type		.nv.reservedSmem.cap,@object
	.size		.nv.reservedSmem.cap,0x4
	.type		__assertfail,@function
